// auto-generated by cutlass_sweep.gemm — config: {"arch": "sm_90", "cluster_m": 2, "cluster_n": 2, "dtype": "e5m2", "stages": 5, "tile_k": 32, "tile_m": 64, "tile_n": 128}
#include "cutlass/cutlass.h"
#include "cutlass/gemm/collective/collective_builder.hpp"
#include "cutlass/gemm/device/gemm_universal_adapter.h"
#include "cutlass/gemm/kernel/gemm_universal.hpp"
#include "cutlass/epilogue/collective/collective_builder.hpp"

using ElemA = cutlass::float_e5m2_t;
using ElemB = cutlass::float_e5m2_t;
using ElemCD = cutlass::float_e5m2_t;
using Acc  = float;
using TileShape    = cute::Shape<cute::_64, cute::_128, cute::_32>;
using ClusterShape = cute::Shape<cute::_2, cute::_2, cute::_1>;

using CollectiveEpilogue = typename cutlass::epilogue::collective::CollectiveBuilder<
    cutlass::arch::Sm90, cutlass::arch::OpClassTensorOp,
    TileShape, ClusterShape,
    cutlass::epilogue::collective::EpilogueTileAuto,
    Acc, Acc,
    ElemCD, cutlass::layout::RowMajor, 128 / cutlass::sizeof_bits<ElemCD>::value,
    ElemCD, cutlass::layout::RowMajor, 128 / cutlass::sizeof_bits<ElemCD>::value,
    cutlass::epilogue::collective::EpilogueScheduleAuto
  >::CollectiveOp;

using CollectiveMainloop = typename cutlass::gemm::collective::CollectiveBuilder<
    cutlass::arch::Sm90, cutlass::arch::OpClassTensorOp,
    ElemA, cutlass::layout::RowMajor, 128 / cutlass::sizeof_bits<ElemA>::value,
    ElemB, cutlass::layout::ColumnMajor, 128 / cutlass::sizeof_bits<ElemB>::value,
    Acc,
    TileShape, ClusterShape,
    cutlass::gemm::collective::StageCount<5>,
    cutlass::gemm::collective::KernelScheduleAuto
  >::CollectiveOp;

using GemmKernel = cutlass::gemm::kernel::GemmUniversal<
    cute::Shape<int,int,int,int>,
    CollectiveMainloop,
    CollectiveEpilogue
>;
using Gemm = cutlass::gemm::device::GemmUniversalAdapter<GemmKernel>;

// Force the device kernel symbol into the cubin without needing a host main.
auto* _anchor = &cutlass::device_kernel<GemmKernel>;


// ===== COMPILED SASS (sm_90a) =====

	.target	sm_90a

	.elftype	@"ET_EXEC"


//--------------------- .note.nv.tkinfo           --------------------------
	.section	.note.nv.tkinfo,"",@"SHT_NOTE"
	.sectionflags	@"SHF_NOTE_NV_TKINFO"
	.tkinfo
        /*0018*/ 	.word	0x00000002
        /*0030*/ 	.string	""
        /*0030*/ 	.string	"ptxas"
        /*0030*/ 	.string	"Cuda compilation tools, release 13.0, V13.0.88"
        /*0030*/ 	.string	"Build cuda_13.0.r13.0/compiler.36424714_0"
        /*0030*/ 	.string	"-arch sm_90a -m 64 "



//--------------------- .note.nv.cuinfo           --------------------------
	.section	.note.nv.cuinfo,"",@"SHT_NOTE"
	.sectionflags	@"SHF_NOTE_NV_CUINFO"
        /*0018*/ 	.short	0x0002
        /*001a*/ 	.short	0x005a
        /*001c*/ 	.short	0x0082
	.zero		2


//--------------------- .nv.info                  --------------------------
	.section	.nv.info,"",@"SHT_CUDA_INFO"
	.align	4


	//----- nvinfo : EIATTR_REGCOUNT
	.align		4
        /*0000*/ 	.byte	0x04, 0x2f
        /*0002*/ 	.short	(.L_12 - .L_11)
	.align		4
.L_11:
        /*0004*/ 	.word	index@(_ZN7cutlass13device_kernelINS_4gemm6kernel13GemmUniversalIN4cute5tupleIJiiiiEEENS1_10collective13CollectiveMmaINS1_37MainloopSm90TmaGmmaWarpSpecializedFP8ILi5ENS5_IJNS4_1CILi2EEESB_NSA_ILi1EEEEEENS1_32KernelTmaWarpSpecializedPingpongEEENS5_IJNSA_ILi64EEENSA_ILi128EEENSA_ILi32EEEEEENS_12float_e5m2_tENS5_IJlSC_lEEESK_SL_NS4_8TiledMMAINS4_8MMA_AtomIJNS4_4SM904GMMA31MMA_64x128x32_F32E5M2E5M2_SS_TNILNSP_7ScaleInE1ELSR_1EEEEEENS4_6LayoutINS5_IJSC_SC_SC_EEENS5_IJNSA_ILi0EEESW_SW_EEEEENS5_IJNS4_10UnderscoreESZ_SZ_EEEEENS4_23SM90_TMA_LOAD_MULTICASTENS4_14ComposedLayoutINS4_7SwizzleILi1ELi4ELi3EEENS4_18smem_ptr_flag_bitsILi8EEENSU_INS5_IJNSA_ILi8EEESI_EEENS5_IJSI_SC_EEEEEEEvNS4_8identityES12_S1C_vS1D_EENS_8epilogue10collective6detail29Sm90TmaWarpSpecializedAdapterINS1G_15DefaultEpilogueISK_SL_SL_NS1F_6thread17LinearCombinationISK_Li1EffLNS1K_9ScaleType4KindE0ELNS_15FloatRoundStyleE2ESK_EENS1_15EpilogueDefaultEEEEEvvEEEEvNT_6ParamsE)
        /*0008*/ 	.word	0x000000a8


	//----- nvinfo : EIATTR_FRAME_SIZE
	.align		4
.L_12:
        /*000c*/ 	.byte	0x04, 0x11
        /*000e*/ 	.short	(.L_14 - .L_13)
	.align		4
.L_13:
        /*0010*/ 	.word	index@(_ZN7cutlass13device_kernelINS_4gemm6kernel13GemmUniversalIN4cute5tupleIJiiiiEEENS1_10collective13CollectiveMmaINS1_37MainloopSm90TmaGmmaWarpSpecializedFP8ILi5ENS5_IJNS4_1CILi2EEESB_NSA_ILi1EEEEEENS1_32KernelTmaWarpSpecializedPingpongEEENS5_IJNSA_ILi64EEENSA_ILi128EEENSA_ILi32EEEEEENS_12float_e5m2_tENS5_IJlSC_lEEESK_SL_NS4_8TiledMMAINS4_8MMA_AtomIJNS4_4SM904GMMA31MMA_64x128x32_F32E5M2E5M2_SS_TNILNSP_7ScaleInE1ELSR_1EEEEEENS4_6LayoutINS5_IJSC_SC_SC_EEENS5_IJNSA_ILi0EEESW_SW_EEEEENS5_IJNS4_10UnderscoreESZ_SZ_EEEEENS4_23SM90_TMA_LOAD_MULTICASTENS4_14ComposedLayoutINS4_7SwizzleILi1ELi4ELi3EEENS4_18smem_ptr_flag_bitsILi8EEENSU_INS5_IJNSA_ILi8EEESI_EEENS5_IJSI_SC_EEEEEEEvNS4_8identityES12_S1C_vS1D_EENS_8epilogue10collective6detail29Sm90TmaWarpSpecializedAdapterINS1G_15DefaultEpilogueISK_SL_SL_NS1F_6thread17LinearCombinationISK_Li1EffLNS1K_9ScaleType4KindE0ELNS_15FloatRoundStyleE2ESK_EENS1_15EpilogueDefaultEEEEEvvEEEEvNT_6ParamsE)
        /*0014*/ 	.word	0x00000000


	//----- nvinfo : EIATTR_MIN_STACK_SIZE
	.align		4
.L_14:
        /*0018*/ 	.byte	0x04, 0x12
        /*001a*/ 	.short	(.L_16 - .L_15)
	.align		4
.L_15:
        /*001c*/ 	.word	index@(_ZN7cutlass13device_kernelINS_4gemm6kernel13GemmUniversalIN4cute5tupleIJiiiiEEENS1_10collective13CollectiveMmaINS1_37MainloopSm90TmaGmmaWarpSpecializedFP8ILi5ENS5_IJNS4_1CILi2EEESB_NSA_ILi1EEEEEENS1_32KernelTmaWarpSpecializedPingpongEEENS5_IJNSA_ILi64EEENSA_ILi128EEENSA_ILi32EEEEEENS_12float_e5m2_tENS5_IJlSC_lEEESK_SL_NS4_8TiledMMAINS4_8MMA_AtomIJNS4_4SM904GMMA31MMA_64x128x32_F32E5M2E5M2_SS_TNILNSP_7ScaleInE1ELSR_1EEEEEENS4_6LayoutINS5_IJSC_SC_SC_EEENS5_IJNSA_ILi0EEESW_SW_EEEEENS5_IJNS4_10UnderscoreESZ_SZ_EEEEENS4_23SM90_TMA_LOAD_MULTICASTENS4_14ComposedLayoutINS4_7SwizzleILi1ELi4ELi3EEENS4_18smem_ptr_flag_bitsILi8EEENSU_INS5_IJNSA_ILi8EEESI_EEENS5_IJSI_SC_EEEEEEEvNS4_8identityES12_S1C_vS1D_EENS_8epilogue10collective6detail29Sm90TmaWarpSpecializedAdapterINS1G_15DefaultEpilogueISK_SL_SL_NS1F_6thread17LinearCombinationISK_Li1EffLNS1K_9ScaleType4KindE0ELNS_15FloatRoundStyleE2ESK_EENS1_15EpilogueDefaultEEEEEvvEEEEvNT_6ParamsE)
        /*0020*/ 	.word	0x00000000
.L_16:


//--------------------- .nv.compat                --------------------------
	.section	.nv.compat,"",@"SHT_CUDA_COMPAT_INFO"
	.align	4
        /*0000*/ 	.byte	0x02, 0x09, 0x01, 0x00, 0x02, 0x02, 0x04, 0x00, 0x02, 0x05, 0x05, 0x00, 0x03, 0x07, 0x01, 0x01
        /*0010*/ 	.byte	0x02, 0x03, 0x01, 0x00, 0x02, 0x06, 0x01, 0x00, 0x04, 0x0b, 0x08, 0x00, 0x00, 0x00, 0x00, 0x00
        /*0020*/ 	.byte	0x00, 0x00, 0x00, 0x00


//--------------------- .nv.info._ZN7cutlass13device_kernelINS_4gemm6kernel13GemmUniversalIN4cute5tupleIJiiiiEEENS1_10collective13CollectiveMmaINS1_37MainloopSm90TmaGmmaWarpSpecializedFP8ILi5ENS5_IJNS4_1CILi2EEESB_NSA_ILi1EEEEEENS1_32KernelTmaWarpSpecializedPingpongEEENS5_IJNSA_ILi64EEENSA_ILi128EEENSA_ILi32EEEEEENS_12float_e5m2_tENS5_IJlSC_lEEESK_SL_NS4_8TiledMMAINS4_8MMA_AtomIJNS4_4SM904GMMA31MMA_64x128x32_F32E5M2E5M2_SS_TNILNSP_7ScaleInE1ELSR_1EEEEEENS4_6LayoutINS5_IJSC_SC_SC_EEENS5_IJNSA_ILi0EEESW_SW_EEEEENS5_IJNS4_10UnderscoreESZ_SZ_EEEEENS4_23SM90_TMA_LOAD_MULTICASTENS4_14ComposedLayoutINS4_7SwizzleILi1ELi4ELi3EEENS4_18smem_ptr_flag_bitsILi8EEENSU_INS5_IJNSA_ILi8EEESI_EEENS5_IJSI_SC_EEEEEEEvNS4_8identityES12_S1C_vS1D_EENS_8epilogue10collective6detail29Sm90TmaWarpSpecializedAdapterINS1G_15DefaultEpilogueISK_SL_SL_NS1F_6thread17LinearCombinationISK_Li1EffLNS1K_9ScaleType4KindE0ELNS_15FloatRoundStyleE2ESK_EENS1_15EpilogueDefaultEEEEEvvEEEEvNT_6ParamsE --------------------------
	.section	.nv.info._ZN7cutlass13device_kernelINS_4gemm6kernel13GemmUniversalIN4cute5tupleIJiiiiEEENS1_10collective13CollectiveMmaINS1_37MainloopSm90TmaGmmaWarpSpecializedFP8ILi5ENS5_IJNS4_1CILi2EEESB_NSA_ILi1EEEEEENS1_32KernelTmaWarpSpecializedPingpongEEENS5_IJNSA_ILi64EEENSA_ILi128EEENSA_ILi32EEEEEENS_12float_e5m2_tENS5_IJlSC_lEEESK_SL_NS4_8TiledMMAINS4_8MMA_AtomIJNS4_4SM904GMMA31MMA_64x128x32_F32E5M2E5M2_SS_TNILNSP_7ScaleInE1ELSR_1EEEEEENS4_6LayoutINS5_IJSC_SC_SC_EEENS5_IJNSA_ILi0EEESW_SW_EEEEENS5_IJNS4_10UnderscoreESZ_SZ_EEEEENS4_23SM90_TMA_LOAD_MULTICASTENS4_14ComposedLayoutINS4_7SwizzleILi1ELi4ELi3EEENS4_18smem_ptr_flag_bitsILi8EEENSU_INS5_IJNSA_ILi8EEESI_EEENS5_IJSI_SC_EEEEEEEvNS4_8identityES12_S1C_vS1D_EENS_8epilogue10collective6detail29Sm90TmaWarpSpecializedAdapterINS1G_15DefaultEpilogueISK_SL_SL_NS1F_6thread17LinearCombinationISK_Li1EffLNS1K_9ScaleType4KindE0ELNS_15FloatRoundStyleE2ESK_EENS1_15EpilogueDefaultEEEEEvvEEEEvNT_6ParamsE,"",@"SHT_CUDA_INFO"
	.sectionflags	@""
	.align	4


	//----- nvinfo : EIATTR_CUDA_API_VERSION
	.align		4
        /*0000*/ 	.byte	0x04, 0x37
        /*0002*/ 	.short	(.L_18 - .L_17)
.L_17:
        /*0004*/ 	.word	0x00000082


	//----- nvinfo : EIATTR_KPARAM_INFO
	.align		4
.L_18:
        /*0008*/ 	.byte	0x04, 0x17
        /*000a*/ 	.short	(.L_20 - .L_19)
.L_19:
        /*000c*/ 	.word	0x00000000
        /*0010*/ 	.short	0x0000
        /*0012*/ 	.short	0x0070
        /*0014*/ 	.byte	0x00, 0xf0, 0x01, 0x10


	//----- nvinfo : EIATTR_SPARSE_MMA_MASK
	.align		4
.L_20:
        /*0018*/ 	.byte	0x03, 0x50
        /*001a*/ 	.short	0x0000


	//----- nvinfo : EIATTR_MAXREG_COUNT
	.align		4
        /*001c*/ 	.byte	0x03, 0x1b
        /*001e*/ 	.short	0x00a8


	//----- nvinfo : EIATTR_NUM_BARRIERS
	.align		4
        /*0020*/ 	.byte	0x02, 0x4c
        /*0022*/ 	.byte	0x01
	.zero		1


	//----- nvinfo : EIATTR_MERCURY_ISA_VERSION
	.align		4
        /*0024*/ 	.byte	0x03, 0x5f
        /*0026*/ 	.short	0x0101


	//----- nvinfo : EIATTR_INT_WARP_WIDE_INSTR_OFFSETS
	.align		4
        /*0028*/ 	.byte	0x04, 0x31
        /*002a*/ 	.short	(.L_22 - .L_21)


	//   ....[0]....
.L_21:
        /*002c*/ 	.word	0x000004d0


	//   ....[1]....
        /*0030*/ 	.word	0x00000510


	//   ....[2]....
        /*0034*/ 	.word	0x00000550


	//   ....[3]....
        /*0038*/ 	.word	0x000005f0


	//   ....[4]....
        /*003c*/ 	.word	0x00000610


	//   ....[5]....
        /*0040*/ 	.word	0x00000670


	//   ....[6]....
        /*0044*/ 	.word	0x00000760


	//   ....[7]....
        /*0048*/ 	.word	0x000007b0


	//   ....[8]....
        /*004c*/ 	.word	0x00003090


	//----- nvinfo : EIATTR_COOP_GROUP_MASK_REGIDS
	.align		4
.L_22:
        /*0050*/ 	.byte	0x04, 0x29
        /*0052*/ 	.short	(.L_24 - .L_23)


	//   ....[0]....
.L_23:
        /*0054*/ 	.word	0xffffffff


	//   ....[1]....
        /*0058*/ 	.word	0xffffffff


	//   ....[2]....
        /*005c*/ 	.word	0xffffffff


	//   ....[3]....
        /*0060*/ 	.word	0xffffffff


	//   ....[4]....
        /*0064*/ 	.word	0xffffffff


	//   ....[5]....
        /*0068*/ 	.word	0xffffffff


	//   ....[6]....
        /*006c*/ 	.word	0xffffffff


	//----- nvinfo : EIATTR_COOP_GROUP_INSTR_OFFSETS
	.align		4
.L_24:
        /*0070*/ 	.byte	0x04, 0x28
        /*0072*/ 	.short	(.L_26 - .L_25)


	//   ....[0]....
.L_25:
        /*0074*/ 	.word	0x00000060


	//   ....[1]....
        /*0078*/ 	.word	0x00000070


	//   ....[2]....
        /*007c*/ 	.word	0x00000130


	//   ....[3]....
        /*0080*/ 	.word	0x000002e0


	//   ....[4]....
        /*0084*/ 	.word	0x00000320


	//   ....[5]....
        /*0088*/ 	.word	0x000003a0


	//   ....[6]....
        /*008c*/ 	.word	0x00000970


	//----- nvinfo : EIATTR_REG_RECONFIG
	.align		4
.L_26:
        /*0090*/ 	.byte	0x01, 0x54
	.zero		2


	//----- nvinfo : EIATTR_MBARRIER_INSTR_OFFSETS
	.align		4
        /*0094*/ 	.byte	0x04, 0x39
        /*0096*/ 	.short	(.L_28 - .L_27)


	//   ....[0]....
.L_27:
        /*0098*/ 	.word	0x00000230
        /*009c*/ 	.word	0x000000ff
        /*00a0*/ 	.word	0x00000000
        /*00a4*/ 	.short	0x0100
        /*00a6*/ 	.byte	0x08
	.zero		1


	//   ....[1]....
        /*00a8*/ 	.word	0x00000240
        /*00ac*/ 	.word	0x000000ff
        /*00b0*/ 	.word	0x00000028
        /*00b4*/ 	.short	0x0100
        /*00b6*/ 	.byte	0x08
	.zero		1


	//   ....[2]....
        /*00b8*/ 	.word	0x00000250
        /*00bc*/ 	.word	0x000000ff
        /*00c0*/ 	.word	0x00000008
        /*00c4*/ 	.short	0x0100
        /*00c6*/ 	.byte	0x08
	.zero		1


	//   ....[3]....
        /*00c8*/ 	.word	0x00000260
        /*00cc*/ 	.word	0x000000ff
        /*00d0*/ 	.word	0x00000030
        /*00d4*/ 	.short	0x0100
        /*00d6*/ 	.byte	0x08
	.zero		1


	//   ....[4]....
        /*00d8*/ 	.word	0x00000270
        /*00dc*/ 	.word	0x000000ff
        /*00e0*/ 	.word	0x00000010
        /*00e4*/ 	.short	0x0100
        /*00e6*/ 	.byte	0x08
	.zero		1


	//   ....[5]....
        /*00e8*/ 	.word	0x00000280
        /*00ec*/ 	.word	0x000000ff
        /*00f0*/ 	.word	0x00000038
        /*00f4*/ 	.short	0x0100
        /*00f6*/ 	.byte	0x08
	.zero		1


	//   ....[6]....
        /*00f8*/ 	.word	0x00000290
        /*00fc*/ 	.word	0x000000ff
        /*0100*/ 	.word	0x00000018
        /*0104*/ 	.short	0x0100
        /*0106*/ 	.byte	0x08
	.zero		1


	//   ....[7]....
        /*0108*/ 	.word	0x000002a0
        /*010c*/ 	.word	0x000000ff
        /*0110*/ 	.word	0x00000040
        /*0114*/ 	.short	0x0100
        /*0116*/ 	.byte	0x08
	.zero		1


	//   ....[8]....
        /*0118*/ 	.word	0x000002b0
        /*011c*/ 	.word	0x000000ff
        /*0120*/ 	.word	0x00000020
        /*0124*/ 	.short	0x0100
        /*0126*/ 	.byte	0x08
	.zero		1


	//   ....[9]....
        /*0128*/ 	.word	0x000002c0
        /*012c*/ 	.word	0x000000ff
        /*0130*/ 	.word	0x00000048
        /*0134*/ 	.short	0x0100
        /*0136*/ 	.byte	0x08
	.zero		1


	//   ....[10]....
        /*0138*/ 	.word	0x000007e0
        /*013c*/ 	.word	0x000000ff
        /*0140*/ 	.word	0x00000080
        /*0144*/ 	.short	0x0100
        /*0146*/ 	.byte	0x08
	.zero		1


	//   ....[11]....
        /*0148*/ 	.word	0x00000880
        /*014c*/ 	.word	0x000000ff
        /*0150*/ 	.word	0x00000088
        /*0154*/ 	.short	0x0100
        /*0156*/ 	.byte	0x08
	.zero		1


	//   ....[12]....
        /*0158*/ 	.word	0x000008f0
        /*015c*/ 	.word	0x000000ff
        /*0160*/ 	.word	0x00000060
        /*0164*/ 	.short	0x0100
        /*0166*/ 	.byte	0x09
	.zero		1


	//   ....[13]....
        /*0168*/ 	.word	0x00000900
        /*016c*/ 	.word	0x000000ff
        /*0170*/ 	.word	0x00000068
        /*0174*/ 	.short	0x0100
        /*0176*/ 	.byte	0x09
	.zero		1


	//   ....[14]....
        /*0178*/ 	.word	0x00000910
        /*017c*/ 	.word	0x000000ff
        /*0180*/ 	.word	0x00000070
        /*0184*/ 	.short	0x0100
        /*0186*/ 	.byte	0x09
	.zero		1


	//   ....[15]....
        /*0188*/ 	.word	0x00000920
        /*018c*/ 	.word	0x000000ff
        /*0190*/ 	.word	0x00000078
        /*0194*/ 	.short	0x0100
        /*0196*/ 	.byte	0x09
	.zero		1


	//   ....[16]....
        /*0198*/ 	.word	0x00001680
        /*019c*/ 	.word	0x000000ff
        /*01a0*/ 	.word	0xfffffff8
        /*01a4*/ 	.short	0x010a
        /*01a6*/ 	.byte	0x0f
	.zero		1


	//   ....[17]....
        /*01a8*/ 	.word	0x00001b60
        /*01ac*/ 	.word	0x000000ff
        /*01b0*/ 	.word	0x00000000
        /*01b4*/ 	.short	0x010a
        /*01b6*/ 	.byte	0x06
	.zero		1


	//   ....[18]....
        /*01b8*/ 	.word	0x00001ba0
        /*01bc*/ 	.word	0x000000ff
        /*01c0*/ 	.word	0x00000000
        /*01c4*/ 	.short	0x010a
        /*01c6*/ 	.byte	0x06
	.zero		1


	//   ....[19]....
        /*01c8*/ 	.word	0x00002450
        /*01cc*/ 	.word	0x000000ff
        /*01d0*/ 	.word	0x00000000
        /*01d4*/ 	.short	0x010a
        /*01d6*/ 	.byte	0x09
	.zero		1


	//   ....[20]....
        /*01d8*/ 	.word	0x00002490
        /*01dc*/ 	.word	0x000000ff
        /*01e0*/ 	.word	0x00000000
        /*01e4*/ 	.short	0x010a
        /*01e6*/ 	.byte	0x09
	.zero		1


	//   ....[21]....
        /*01e8*/ 	.word	0x00002aa0
        /*01ec*/ 	.word	0x00000015
        /*01f0*/ 	.word	0x00000000
        /*01f4*/ 	.short	0x0101
        /*01f6*/ 	.byte	0x3f
	.zero		1


	//   ....[22]....
        /*01f8*/ 	.word	0x00003020
        /*01fc*/ 	.word	0x00000013
        /*0200*/ 	.word	0x00000000
        /*0204*/ 	.short	0x0101
        /*0206*/ 	.byte	0x15
	.zero		1


	//   ....[23]....
        /*0208*/ 	.word	0x00003130
        /*020c*/ 	.word	0x00000013
        /*0210*/ 	.word	0x00000000
        /*0214*/ 	.short	0x0101
        /*0216*/ 	.byte	0x3f
	.zero		1


	//   ....[24]....
        /*0218*/ 	.word	0x000031f0
        /*021c*/ 	.word	0x000000ff
        /*0220*/ 	.word	0x00000008
        /*0224*/ 	.short	0x010a
        /*0226*/ 	.byte	0x0f
	.zero		1


	//   ....[25]....
        /*0228*/ 	.word	0x00007a90
        /*022c*/ 	.word	0x00000004
        /*0230*/ 	.word	0x00000000
        /*0234*/ 	.short	0x0101
        /*0236*/ 	.byte	0x15
	.zero		1


	//   ....[26]....
        /*0238*/ 	.word	0x00008490
        /*023c*/ 	.word	0x00000013
        /*0240*/ 	.word	0x00000028
        /*0244*/ 	.short	0x010a
        /*0246*/ 	.byte	0x3f
	.zero		1


	//   ....[27]....
        /*0248*/ 	.word	0x00008840
        /*024c*/ 	.word	0x0000000a
        /*0250*/ 	.word	0x00000088
        /*0254*/ 	.short	0x0101
        /*0256*/ 	.byte	0x3f
	.zero		1


	//   ....[28]....
        /*0258*/ 	.word	0x00008fa0
        /*025c*/ 	.word	0x00000005
        /*0260*/ 	.word	0x00000000
        /*0264*/ 	.short	0x010a
        /*0266*/ 	.byte	0x3f
	.zero		1


	//   ....[29]....
        /*0268*/ 	.word	0x00009020
        /*026c*/ 	.word	0x00000007
        /*0270*/ 	.word	0x00000000
        /*0274*/ 	.short	0x010a
        /*0276*/ 	.byte	0x3f
	.zero		1


	//   ....[30]....
        /*0278*/ 	.word	0x000090b0
        /*027c*/ 	.word	0x00000008
        /*0280*/ 	.word	0x00000000
        /*0284*/ 	.short	0x010a
        /*0286*/ 	.byte	0x3f
	.zero		1


	//   ....[31]....
        /*0288*/ 	.word	0x00009140
        /*028c*/ 	.word	0x0000000b
        /*0290*/ 	.word	0x00000000
        /*0294*/ 	.short	0x010a
        /*0296*/ 	.byte	0x3f
	.zero		1


	//   ....[32]....
        /*0298*/ 	.word	0x000091d0
        /*029c*/ 	.word	0x00000003
        /*02a0*/ 	.word	0x00000000
        /*02a4*/ 	.short	0x010a
        /*02a6*/ 	.byte	0x3f
	.zero		1


	//   ....[33]....
        /*02a8*/ 	.word	0x00009240
        /*02ac*/ 	.word	0x00000013
        /*02b0*/ 	.word	0xfffffff8
        /*02b4*/ 	.short	0x010a
        /*02b6*/ 	.byte	0x3f
	.zero		1


	//   ....[34]....
        /*02b8*/ 	.word	0x000092a0
        /*02bc*/ 	.word	0x00000013
        /*02c0*/ 	.word	0x00000000
        /*02c4*/ 	.short	0x010a
        /*02c6*/ 	.byte	0x3f
	.zero		1


	//   ....[35]....
        /*02c8*/ 	.word	0x00009300
        /*02cc*/ 	.word	0x00000015
        /*02d0*/ 	.word	0x00000000
        /*02d4*/ 	.short	0x010a
        /*02d6*/ 	.byte	0x3f
	.zero		1


	//   ....[36]....
        /*02d8*/ 	.word	0x00009360
        /*02dc*/ 	.word	0x00000013
        /*02e0*/ 	.word	0x00000008
        /*02e4*/ 	.short	0x010a
        /*02e6*/ 	.byte	0x3f
	.zero		1


	//   ....[37]....
        /*02e8*/ 	.word	0x00009430
        /*02ec*/ 	.word	0x00000013
        /*02f0*/ 	.word	0x00000028
        /*02f4*/ 	.short	0x010a
        /*02f6*/ 	.byte	0x3f
	.zero		1


	//   ....[38]....
        /*02f8*/ 	.word	0x00009510
        /*02fc*/ 	.word	0x00000005
        /*0300*/ 	.word	0x00000000
        /*0304*/ 	.short	0x010a
        /*0306*/ 	.byte	0x3f
	.zero		1


	//   ....[39]....
        /*0308*/ 	.word	0x00009560
        /*030c*/ 	.word	0x00000007
        /*0310*/ 	.word	0x00000000
        /*0314*/ 	.short	0x010a
        /*0316*/ 	.byte	0x3f
	.zero		1


	//   ....[40]....
        /*0318*/ 	.word	0x000095b0
        /*031c*/ 	.word	0x00000008
        /*0320*/ 	.word	0x00000000
        /*0324*/ 	.short	0x010a
        /*0326*/ 	.byte	0x3f
	.zero		1


	//   ....[41]....
        /*0328*/ 	.word	0x00009600
        /*032c*/ 	.word	0x0000000b
        /*0330*/ 	.word	0x00000000
        /*0334*/ 	.short	0x010a
        /*0336*/ 	.byte	0x3f
	.zero		1


	//----- nvinfo : EIATTR_NUM_MBARRIERS
	.align		4
.L_28:
        /*0338*/ 	.byte	0x03, 0x38
        /*033a*/ 	.short	0x0010


	//----- nvinfo : EIATTR_EXIT_INSTR_OFFSETS
	.align		4
        /*033c*/ 	.byte	0x04, 0x1c
        /*033e*/ 	.short	(.L_30 - .L_29)


	//   ....[0]....
.L_29:
        /*0340*/ 	.word	0x000013c0


	//   ....[1]....
        /*0344*/ 	.word	0x00001420


	//   ....[2]....
        /*0348*/ 	.word	0x000080a0


	//   ....[3]....
        /*034c*/ 	.word	0x000080d0


	//   ....[4]....
        /*0350*/ 	.word	0x00009220


	//----- nvinfo : EIATTR_MAX_THREADS
	.align		4
.L_30:
        /*0354*/ 	.byte	0x04, 0x05
        /*0356*/ 	.short	(.L_32 - .L_31)
.L_31:
        /*0358*/ 	.word	0x00000180
        /*035c*/ 	.word	0x00000001
        /*0360*/ 	.word	0x00000001


	//----- nvinfo : EIATTR_CRS_STACK_SIZE
	.align		4
.L_32:
        /*0364*/ 	.byte	0x04, 0x1e
        /*0366*/ 	.short	(.L_34 - .L_33)
.L_33:
        /*0368*/ 	.word	0x00000000


	//----- nvinfo : EIATTR_CBANK_PARAM_SIZE
	.align		4
.L_34:
        /*036c*/ 	.byte	0x03, 0x19
        /*036e*/ 	.short	0x0470


	//----- nvinfo : EIATTR_PARAM_CBANK
	.align		4
        /*0370*/ 	.byte	0x04, 0x0a
        /*0372*/ 	.short	(.L_36 - .L_35)
	.align		4
.L_35:
        /*0374*/ 	.word	index@(.nv.constant0._ZN7cutlass13device_kernelINS_4gemm6kernel13GemmUniversalIN4cute5tupleIJiiiiEEENS1_10collective13CollectiveMmaINS1_37MainloopSm90TmaGmmaWarpSpecializedFP8ILi5ENS5_IJNS4_1CILi2EEESB_NSA_ILi1EEEEEENS1_32KernelTmaWarpSpecializedPingpongEEENS5_IJNSA_ILi64EEENSA_ILi128EEENSA_ILi32EEEEEENS_12float_e5m2_tENS5_IJlSC_lEEESK_SL_NS4_8TiledMMAINS4_8MMA_AtomIJNS4_4SM904GMMA31MMA_64x128x32_F32E5M2E5M2_SS_TNILNSP_7ScaleInE1ELSR_1EEEEEENS4_6LayoutINS5_IJSC_SC_SC_EEENS5_IJNSA_ILi0EEESW_SW_EEEEENS5_IJNS4_10UnderscoreESZ_SZ_EEEEENS4_23SM90_TMA_LOAD_MULTICASTENS4_14ComposedLayoutINS4_7SwizzleILi1ELi4ELi3EEENS4_18smem_ptr_flag_bitsILi8EEENSU_INS5_IJNSA_ILi8EEESI_EEENS5_IJSI_SC_EEEEEEEvNS4_8identityES12_S1C_vS1D_EENS_8epilogue10collective6detail29Sm90TmaWarpSpecializedAdapterINS1G_15DefaultEpilogueISK_SL_SL_NS1F_6thread17LinearCombinationISK_Li1EffLNS1K_9ScaleType4KindE0ELNS_15FloatRoundStyleE2ESK_EENS1_15EpilogueDefaultEEEEEvvEEEEvNT_6ParamsE)
        /*0378*/ 	.short	0x0210
        /*037a*/ 	.short	0x0470


	//----- nvinfo : EIATTR_SW_WAR
	.align		4
.L_36:
        /*037c*/ 	.byte	0x04, 0x36
        /*037e*/ 	.short	(.L_38 - .L_37)
.L_37:
        /*0380*/ 	.word	0x00000008
.L_38:


//--------------------- .nv.callgraph             --------------------------
	.section	.nv.callgraph,"",@"SHT_CUDA_CALLGRAPH"
	.align	4
	.sectionentsize	8
	.align		4
        /*0000*/ 	.word	0x00000000
	.align		4
        /*0004*/ 	.word	0xffffffff
	.align		4
        /*0008*/ 	.word	0x00000000
	.align		4
        /*000c*/ 	.word	0xfffffffe
	.align		4
        /*0010*/ 	.word	0x00000000
	.align		4
        /*0014*/ 	.word	0xfffffffd
	.align		4
        /*0018*/ 	.word	0x00000000
	.align		4
        /*001c*/ 	.word	0xfffffffc


//--------------------- .nv.constant4             --------------------------
	.section	.nv.constant4,"a",@progbits
	.align	8
	.align		8
.nv.constant4:
        /*0000*/ 	.dword	_ZN39_INTERNAL_edeb6174_4_k_cu_3f54388d_55594cuda3std3__45__cpo5beginE
	.align		8
        /*0008*/ 	.dword	_ZN39_INTERNAL_edeb6174_4_k_cu_3f54388d_55594cuda3std3__45__cpo3endE
	.align		8
        /*0010*/ 	.dword	_ZN39_INTERNAL_edeb6174_4_k_cu_3f54388d_55594cuda3std3__45__cpo6cbeginE
	.align		8
        /*0018*/ 	.dword	_ZN39_INTERNAL_edeb6174_4_k_cu_3f54388d_55594cuda3std3__45__cpo4cendE
	.align		8
        /*0020*/ 	.dword	_ZN39_INTERNAL_edeb6174_4_k_cu_3f54388d_55594cuda3std3__441_GLOBAL__N__edeb6174_4_k_cu_3f54388d_55596ignoreE
	.align		8
        /*0028*/ 	.dword	_ZN39_INTERNAL_edeb6174_4_k_cu_3f54388d_55594cuda3std3__419piecewise_constructE
	.align		8
        /*0030*/ 	.dword	_ZN39_INTERNAL_edeb6174_4_k_cu_3f54388d_55594cuda3std3__48in_placeE
	.align		8
        /*0038*/ 	.dword	_ZN39_INTERNAL_edeb6174_4_k_cu_3f54388d_55594cuda3std6ranges3__45__cpo4swapE
	.align		8
        /*0040*/ 	.dword	_ZN39_INTERNAL_edeb6174_4_k_cu_3f54388d_55594cuda3std6ranges3__45__cpo9iter_moveE
	.align		8
        /*0048*/ 	.dword	_ZN39_INTERNAL_edeb6174_4_k_cu_3f54388d_55594cute7productE
	.align		8
        /*0050*/ 	.dword	_ZN39_INTERNAL_edeb6174_4_k_cu_3f54388d_55594cute1_E


//--------------------- .text._ZN7cutlass13device_kernelINS_4gemm6kernel13GemmUniversalIN4cute5tupleIJiiiiEEENS1_10collective13CollectiveMmaINS1_37MainloopSm90TmaGmmaWarpSpecializedFP8ILi5ENS5_IJNS4_1CILi2EEESB_NSA_ILi1EEEEEENS1_32KernelTmaWarpSpecializedPingpongEEENS5_IJNSA_ILi64EEENSA_ILi128EEENSA_ILi32EEEEEENS_12float_e5m2_tENS5_IJlSC_lEEESK_SL_NS4_8TiledMMAINS4_8MMA_AtomIJNS4_4SM904GMMA31MMA_64x128x32_F32E5M2E5M2_SS_TNILNSP_7ScaleInE1ELSR_1EEEEEENS4_6LayoutINS5_IJSC_SC_SC_EEENS5_IJNSA_ILi0EEESW_SW_EEEEENS5_IJNS4_10UnderscoreESZ_SZ_EEEEENS4_23SM90_TMA_LOAD_MULTICASTENS4_14ComposedLayoutINS4_7SwizzleILi1ELi4ELi3EEENS4_18smem_ptr_flag_bitsILi8EEENSU_INS5_IJNSA_ILi8EEESI_EEENS5_IJSI_SC_EEEEEEEvNS4_8identityES12_S1C_vS1D_EENS_8epilogue10collective6detail29Sm90TmaWarpSpecializedAdapterINS1G_15DefaultEpilogueISK_SL_SL_NS1F_6thread17LinearCombinationISK_Li1EffLNS1K_9ScaleType4KindE0ELNS_15FloatRoundStyleE2ESK_EENS1_15EpilogueDefaultEEEEEvvEEEEvNT_6ParamsE --------------------------
	.section	.text._ZN7cutlass13device_kernelINS_4gemm6kernel13GemmUniversalIN4cute5tupleIJiiiiEEENS1_10collective13CollectiveMmaINS1_37MainloopSm90TmaGmmaWarpSpecializedFP8ILi5ENS5_IJNS4_1CILi2EEESB_NSA_ILi1EEEEEENS1_32KernelTmaWarpSpecializedPingpongEEENS5_IJNSA_ILi64EEENSA_ILi128EEENSA_ILi32EEEEEENS_12float_e5m2_tENS5_IJlSC_lEEESK_SL_NS4_8TiledMMAINS4_8MMA_AtomIJNS4_4SM904GMMA31MMA_64x128x32_F32E5M2E5M2_SS_TNILNSP_7ScaleInE1ELSR_1EEEEEENS4_6LayoutINS5_IJSC_SC_SC_EEENS5_IJNSA_ILi0EEESW_SW_EEEEENS5_IJNS4_10UnderscoreESZ_SZ_EEEEENS4_23SM90_TMA_LOAD_MULTICASTENS4_14ComposedLayoutINS4_7SwizzleILi1ELi4ELi3EEENS4_18smem_ptr_flag_bitsILi8EEENSU_INS5_IJNSA_ILi8EEESI_EEENS5_IJSI_SC_EEEEEEEvNS4_8identityES12_S1C_vS1D_EENS_8epilogue10collective6detail29Sm90TmaWarpSpecializedAdapterINS1G_15DefaultEpilogueISK_SL_SL_NS1F_6thread17LinearCombinationISK_Li1EffLNS1K_9ScaleType4KindE0ELNS_15FloatRoundStyleE2ESK_EENS1_15EpilogueDefaultEEEEEvvEEEEvNT_6ParamsE,"ax",@progbits
	.align	128
.text._ZN7cutlass13device_kernelINS_4gemm6kernel13GemmUniversalIN4cute5tupleIJiiiiEEENS1_10collective13CollectiveMmaINS1_37MainloopSm90TmaGmmaWarpSpecializedFP8ILi5ENS5_IJNS4_1CILi2EEESB_NSA_ILi1EEEEEENS1_32KernelTmaWarpSpecializedPingpongEEENS5_IJNSA_ILi64EEENSA_ILi128EEENSA_ILi32EEEEEENS_12float_e5m2_tENS5_IJlSC_lEEESK_SL_NS4_8TiledMMAINS4_8MMA_AtomIJNS4_4SM904GMMA31MMA_64x128x32_F32E5M2E5M2_SS_TNILNSP_7ScaleInE1ELSR_1EEEEEENS4_6LayoutINS5_IJSC_SC_SC_EEENS5_IJNSA_ILi0EEESW_SW_EEEEENS5_IJNS4_10UnderscoreESZ_SZ_EEEEENS4_23SM90_TMA_LOAD_MULTICASTENS4_14ComposedLayoutINS4_7SwizzleILi1ELi4ELi3EEENS4_18smem_ptr_flag_bitsILi8EEENSU_INS5_IJNSA_ILi8EEESI_EEENS5_IJSI_SC_EEEEEEEvNS4_8identityES12_S1C_vS1D_EENS_8epilogue10collective6detail29Sm90TmaWarpSpecializedAdapterINS1G_15DefaultEpilogueISK_SL_SL_NS1F_6thread17LinearCombinationISK_Li1EffLNS1K_9ScaleType4KindE0ELNS_15FloatRoundStyleE2ESK_EENS1_15EpilogueDefaultEEEEEvvEEEEvNT_6ParamsE:
        .type           _ZN7cutlass13device_kernelINS_4gemm6kernel13GemmUniversalIN4cute5tupleIJiiiiEEENS1_10collective13CollectiveMmaINS1_37MainloopSm90TmaGmmaWarpSpecializedFP8ILi5ENS5_IJNS4_1CILi2EEESB_NSA_ILi1EEEEEENS1_32KernelTmaWarpSpecializedPingpongEEENS5_IJNSA_ILi64EEENSA_ILi128EEENSA_ILi32EEEEEENS_12float_e5m2_tENS5_IJlSC_lEEESK_SL_NS4_8TiledMMAINS4_8MMA_AtomIJNS4_4SM904GMMA31MMA_64x128x32_F32E5M2E5M2_SS_TNILNSP_7ScaleInE1ELSR_1EEEEEENS4_6LayoutINS5_IJSC_SC_SC_EEENS5_IJNSA_ILi0EEESW_SW_EEEEENS5_IJNS4_10UnderscoreESZ_SZ_EEEEENS4_23SM90_TMA_LOAD_MULTICASTENS4_14ComposedLayoutINS4_7SwizzleILi1ELi4ELi3EEENS4_18smem_ptr_flag_bitsILi8EEENSU_INS5_IJNSA_ILi8EEESI_EEENS5_IJSI_SC_EEEEEEEvNS4_8identityES12_S1C_vS1D_EENS_8epilogue10collective6detail29Sm90TmaWarpSpecializedAdapterINS1G_15DefaultEpilogueISK_SL_SL_NS1F_6thread17LinearCombinationISK_Li1EffLNS1K_9ScaleType4KindE0ELNS_15FloatRoundStyleE2ESK_EENS1_15EpilogueDefaultEEEEEvvEEEEvNT_6ParamsE,@function
        .size           _ZN7cutlass13device_kernelINS_4gemm6kernel13GemmUniversalIN4cute5tupleIJiiiiEEENS1_10collective13CollectiveMmaINS1_37MainloopSm90TmaGmmaWarpSpecializedFP8ILi5ENS5_IJNS4_1CILi2EEESB_NSA_ILi1EEEEEENS1_32KernelTmaWarpSpecializedPingpongEEENS5_IJNSA_ILi64EEENSA_ILi128EEENSA_ILi32EEEEEENS_12float_e5m2_tENS5_IJlSC_lEEESK_SL_NS4_8TiledMMAINS4_8MMA_AtomIJNS4_4SM904GMMA31MMA_64x128x32_F32E5M2E5M2_SS_TNILNSP_7ScaleInE1ELSR_1EEEEEENS4_6LayoutINS5_IJSC_SC_SC_EEENS5_IJNSA_ILi0EEESW_SW_EEEEENS5_IJNS4_10UnderscoreESZ_SZ_EEEEENS4_23SM90_TMA_LOAD_MULTICASTENS4_14ComposedLayoutINS4_7SwizzleILi1ELi4ELi3EEENS4_18smem_ptr_flag_bitsILi8EEENSU_INS5_IJNSA_ILi8EEESI_EEENS5_IJSI_SC_EEEEEEEvNS4_8identityES12_S1C_vS1D_EENS_8epilogue10collective6detail29Sm90TmaWarpSpecializedAdapterINS1G_15DefaultEpilogueISK_SL_SL_NS1F_6thread17LinearCombinationISK_Li1EffLNS1K_9ScaleType4KindE0ELNS_15FloatRoundStyleE2ESK_EENS1_15EpilogueDefaultEEEEEvvEEEEvNT_6ParamsE,(.L_x_210 - _ZN7cutlass13device_kernelINS_4gemm6kernel13GemmUniversalIN4cute5tupleIJiiiiEEENS1_10collective13CollectiveMmaINS1_37MainloopSm90TmaGmmaWarpSpecializedFP8ILi5ENS5_IJNS4_1CILi2EEESB_NSA_ILi1EEEEEENS1_32KernelTmaWarpSpecializedPingpongEEENS5_IJNSA_ILi64EEENSA_ILi128EEENSA_ILi32EEEEEENS_12float_e5m2_tENS5_IJlSC_lEEESK_SL_NS4_8TiledMMAINS4_8MMA_AtomIJNS4_4SM904GMMA31MMA_64x128x32_F32E5M2E5M2_SS_TNILNSP_7ScaleInE1ELSR_1EEEEEENS4_6LayoutINS5_IJSC_SC_SC_EEENS5_IJNSA_ILi0EEESW_SW_EEEEENS5_IJNS4_10UnderscoreESZ_SZ_EEEEENS4_23SM90_TMA_LOAD_MULTICASTENS4_14ComposedLayoutINS4_7SwizzleILi1ELi4ELi3EEENS4_18smem_ptr_flag_bitsILi8EEENSU_INS5_IJNSA_ILi8EEESI_EEENS5_IJSI_SC_EEEEEEEvNS4_8identityES12_S1C_vS1D_EENS_8epilogue10collective6detail29Sm90TmaWarpSpecializedAdapterINS1G_15DefaultEpilogueISK_SL_SL_NS1F_6thread17LinearCombinationISK_Li1EffLNS1K_9ScaleType4KindE0ELNS_15FloatRoundStyleE2ESK_EENS1_15EpilogueDefaultEEEEEvvEEEEvNT_6ParamsE)
        .other          _ZN7cutlass13device_kernelINS_4gemm6kernel13GemmUniversalIN4cute5tupleIJiiiiEEENS1_10collective13CollectiveMmaINS1_37MainloopSm90TmaGmmaWarpSpecializedFP8ILi5ENS5_IJNS4_1CILi2EEESB_NSA_ILi1EEEEEENS1_32KernelTmaWarpSpecializedPingpongEEENS5_IJNSA_ILi64EEENSA_ILi128EEENSA_ILi32EEEEEENS_12float_e5m2_tENS5_IJlSC_lEEESK_SL_NS4_8TiledMMAINS4_8MMA_AtomIJNS4_4SM904GMMA31MMA_64x128x32_F32E5M2E5M2_SS_TNILNSP_7ScaleInE1ELSR_1EEEEEENS4_6LayoutINS5_IJSC_SC_SC_EEENS5_IJNSA_ILi0EEESW_SW_EEEEENS5_IJNS4_10UnderscoreESZ_SZ_EEEEENS4_23SM90_TMA_LOAD_MULTICASTENS4_14ComposedLayoutINS4_7SwizzleILi1ELi4ELi3EEENS4_18smem_ptr_flag_bitsILi8EEENSU_INS5_IJNSA_ILi8EEESI_EEENS5_IJSI_SC_EEEEEEEvNS4_8identityES12_S1C_vS1D_EENS_8epilogue10collective6detail29Sm90TmaWarpSpecializedAdapterINS1G_15DefaultEpilogueISK_SL_SL_NS1F_6thread17LinearCombinationISK_Li1EffLNS1K_9ScaleType4KindE0ELNS_15FloatRoundStyleE2ESK_EENS1_15EpilogueDefaultEEEEEvvEEEEvNT_6ParamsE,@"STO_CUDA_ENTRY STV_DEFAULT"
_ZN7cutlass13device_kernelINS_4gemm6kernel13GemmUniversalIN4cute5tupleIJiiiiEEENS1_10collective13CollectiveMmaINS1_37MainloopSm90TmaGmmaWarpSpecializedFP8ILi5ENS5_IJNS4_1CILi2EEESB_NSA_ILi1EEEEEENS1_32KernelTmaWarpSpecializedPingpongEEENS5_IJNSA_ILi64EEENSA_ILi128EEENSA_ILi32EEEEEENS_12float_e5m2_tENS5_IJlSC_lEEESK_SL_NS4_8TiledMMAINS4_8MMA_AtomIJNS4_4SM904GMMA31MMA_64x128x32_F32E5M2E5M2_SS_TNILNSP_7ScaleInE1ELSR_1EEEEEENS4_6LayoutINS5_IJSC_SC_SC_EEENS5_IJNSA_ILi0EEESW_SW_EEEEENS5_IJNS4_10UnderscoreESZ_SZ_EEEEENS4_23SM90_TMA_LOAD_MULTICASTENS4_14ComposedLayoutINS4_7SwizzleILi1ELi4ELi3EEENS4_18smem_ptr_flag_bitsILi8EEENSU_INS5_IJNSA_ILi8EEESI_EEENS5_IJSI_SC_EEEEEEEvNS4_8identityES12_S1C_vS1D_EENS_8epilogue10collective6detail29Sm90TmaWarpSpecializedAdapterINS1G_15DefaultEpilogueISK_SL_SL_NS1F_6thread17LinearCombinationISK_Li1EffLNS1K_9ScaleType4KindE0ELNS_15FloatRoundStyleE2ESK_EENS1_15EpilogueDefaultEEEEEvvEEEEvNT_6ParamsE:
[----:B------:R-:W-:Y:S01]  /*0000*/  LDC R1, c[0x0][0x28] ;  /* 0x00000a00ff017b82 */ /* 0x000fe20000000800 */
[----:B------:R-:W0:Y:S01]  /*0010*/  S2R R11, SR_TID.X ;  /* 0x00000000000b7919 */ /* 0x000e220000002100 */
[----:B------:R-:W-:Y:S01]  /*0020*/  ELECT P0, URZ, PT ;  /* 0x00000000003f782f */ /* 0x000fe20003800000 */
[----:B------:R-:W-:Y:S01]  /*0030*/  BSSY B0, `(.L_x_0) ;  /* 0x000000f000007945 */ /* 0x000fe20003800000 */
[--C-:B0-----:R-:W-:Y:S02]  /*0040*/  SHF.R.U32.HI R0, RZ, 0x5, R11.reuse ;  /* 0x00000005ff007819 */ /* 0x101fe4000001160b */
[----:B------:R-:W-:-:S03]  /*0050*/  SHF.R.U32.HI R5, RZ, 0x7, R11 ;  /* 0x00000007ff057819 */ /* 0x000fc6000001160b */
[----:B------:R-:W0:Y:S04]  /*0060*/  SHFL.IDX PT, R2, R0, RZ, 0x1f ;  /* 0x00001fff00027589 */ /* 0x000e2800000e0000 */
[----:B------:R1:W2:Y:S01]  /*0070*/  SHFL.IDX PT, R6, R5, RZ, 0x1f ;  /* 0x00001fff05067589 */ /* 0x0002a200000e0000 */
[----:B0-----:R-:W-:-:S13]  /*0080*/  ISETP.NE.OR P0, PT, R2, RZ, !P0 ;  /* 0x000000ff0200720c */ /* 0x001fda0004705670 */
[----:B-12---:R-:W-:Y:S05]  /*0090*/  @P0 BRA `(.L_x_1) ;  /* 0x0000000000200947 */ /* 0x006fea0003800000 */
[----:B------:R-:W-:Y:S02]  /*00a0*/  ULDC.64 UR4, c[0x0][0x198] ;  /* 0x0000660000047ab9 */ /* 0x000fe40000000a00 */
[----:B------:R-:W-:Y:S02]  /*00b0*/  UIADD3 UR6, UP0, UR4, 0xf0, URZ ;  /* 0x000000f004067890 */ /* 0x000fe4000ff1e03f */
[----:B------:R-:W-:Y:S02]  /*00c0*/  UIADD3 UR4, UP1, UR4, 0x1f0, URZ ;  /* 0x000001f004047890 */ /* 0x000fe4000ff3e03f */
[----:B------:R-:W-:Y:S02]  /*00d0*/  UIADD3.X UR7, URZ, UR5, URZ, UP0, !UPT ;  /* 0x000000053f077290 */ /* 0x000fe400087fe43f */
[----:B------:R-:W-:-:S07]  /*00e0*/  UIADD3.X UR5, URZ, UR5, URZ, UP1, !UPT ;  /* 0x000000053f057290 */ /* 0x000fce0008ffe43f */
[----:B------:R0:W-:Y:S02]  /*00f0*/  UTMACCTL.PF [UR6] ;  /* 0x00000000060079b9 */ /* 0x0001e40008040000 */
[----:B------:R0:W-:Y:S02]  /*0100*/  UTMACCTL.PF [UR4] ;  /* 0x00000000040079b9 */ /* 0x0001e40008040000 */
[----:B0-----:R-:W-:Y:S01]  /*0110*/  NOP ;  /* 0x0000000000007918 */ /* 0x001fe20000000000 */
.L_x_1:
[----:B------:R-:W-:Y:S05]  /*0120*/  BSYNC B0 ;  /* 0x0000000000007941 */ /* 0x000fea0003800000 */
.L_x_0:
[----:B------:R-:W0:Y:S02]  /*0130*/  SHFL.IDX PT, R7, R0, RZ, 0x1f ;  /* 0x00001fff00077589 */ /* 0x000e2400000e0000 */
[----:B0-----:R-:W-:-:S13]  /*0140*/  ISETP.NE.AND P0, PT, R7, RZ, PT ;  /* 0x000000ff0700720c */ /* 0x001fda0003f05270 */
[----:B------:R-:W-:Y:S05]  /*0150*/  @P0 BRA `(.L_x_2) ;  /* 0x0000000000600947 */ /* 0x000fea0003800000 */
[----:B------:R-:W0:Y:S01]  /*0160*/  S2UR UR8, SR_CgaCtaId ;  /* 0x00000000000879c3 */ /* 0x000e220000008800 */
[----:B------:R-:W-:Y:S01]  /*0170*/  UMOV UR4, 0x400 ;  /* 0x0000040000047882 */ /* 0x000fe20000000000 */
[----:B------:R-:W-:Y:S01]  /*0180*/  UMOV UR5, 0x1 ;  /* 0x0000000100057882 */ /* 0x000fe20000000000 */
[----:B------:R-:W-:Y:S01]  /*0190*/  UMOV UR6, 0x3 ;  /* 0x0000000300067882 */ /* 0x000fe20000000000 */
[----:B------:R-:W-:Y:S01]  /*01a0*/  ELECT P0, URZ, PT ;  /* 0x00000000003f782f */ /* 0x000fe20003800000 */
[----:B------:R-:W-:-:S04]  /*01b0*/  UIADD3 UR6, -UR6, 0x100000, URZ ;  /* 0x0010000006067890 */ /* 0x000fc8000fffe13f */
[----:B------:R-:W-:Y:S02]  /*01c0*/  USHF.L.U32 UR7, UR6, 0xb, URZ ;  /* 0x0000000b06077899 */ /* 0x000fe4000800063f */
[----:B------:R-:W-:Y:S02]  /*01d0*/  USHF.L.U32 UR6, UR6, 0x1, URZ ;  /* 0x0000000106067899 */ /* 0x000fe4000800063f */
[----:B0-----:R-:W-:Y:S02]  /*01e0*/  ULEA UR8, UR8, UR4, 0x18 ;  /* 0x0000000408087291 */ /* 0x001fe4000f8ec03f */
[----:B------:R-:W-:-:S04]  /*01f0*/  UIADD3 UR4, -UR5, 0x100000, URZ ;  /* 0x0010000005047890 */ /* 0x000fc8000fffe13f */
[----:B------:R-:W-:Y:S02]  /*0200*/  USHF.L.U32 UR5, UR4, 0xb, URZ ;  /* 0x0000000b04057899 */ /* 0x000fe4000800063f */
[----:B------:R-:W-:Y:S01]  /*0210*/  USHF.L.U32 UR4, UR4, 0x1, URZ ;  /* 0x0000000104047899 */ /* 0x000fe2000800063f */
[----:B------:R-:W0:Y:S11]  /*0220*/  FENCE.VIEW.ASYNC.S ;  /* 0x00000000000073c6 */ /* 0x000e360000000000 */
[----:B0-----:R0:W1:Y:S01]  /*0230*/  SYNCS.EXCH.64 URZ, [UR8], UR4 ;  /* 0x00000004083f75b2 */ /* 0x0010620008000100 */
[----:B------:R0:W2:Y:S01]  /*0240*/  SYNCS.EXCH.64 URZ, [UR8+0x28], UR6 ;  /* 0x00002806083f75b2 */ /* 0x0000a20008000100 */
[----:B------:R0:W3:Y:S01]  /*0250*/  SYNCS.EXCH.64 URZ, [UR8+0x8], UR4 ;  /* 0x00000804083f75b2 */ /* 0x0000e20008000100 */
[----:B------:R0:W4:Y:S01]  /*0260*/  SYNCS.EXCH.64 URZ, [UR8+0x30], UR6 ;  /* 0x00003006083f75b2 */ /* 0x0001220008000100 */
[----:B------:R0:W0:Y:S01]  /*0270*/  SYNCS.EXCH.64 URZ, [UR8+0x10], UR4 ;  /* 0x00001004083f75b2 */ /* 0x0000220008000100 */
[----:B------:R0:W0:Y:S01]  /*0280*/  SYNCS.EXCH.64 URZ, [UR8+0x38], UR6 ;  /* 0x00003806083f75b2 */ /* 0x0000220008000100 */
[----:B------:R0:W0:Y:S01]  /*0290*/  SYNCS.EXCH.64 URZ, [UR8+0x18], UR4 ;  /* 0x00001804083f75b2 */ /* 0x0000220008000100 */
[----:B------:R0:W0:Y:S01]  /*02a0*/  SYNCS.EXCH.64 URZ, [UR8+0x40], UR6 ;  /* 0x00004006083f75b2 */ /* 0x0000220008000100 */
[----:B------:R0:W0:Y:S01]  /*02b0*/  SYNCS.EXCH.64 URZ, [UR8+0x20], UR4 ;  /* 0x00002004083f75b2 */ /* 0x0000220008000100 */
[----:B------:R0:W0:Y:S01]  /*02c0*/  SYNCS.EXCH.64 URZ, [UR8+0x48], UR6 ;  /* 0x00004806083f75b2 */ /* 0x0000220008000100 */
[----:B------:R-:W-:Y:S01]  /*02d0*/  NOP ;  /* 0x0000000000007918 */ /* 0x000fe20000000000 */
.L_x_2:
[----:B------:R-:W5:Y:S01]  /*02e0*/  SHFL.IDX PT, R3, R0, RZ, 0x1f ;  /* 0x00001fff00037589 */ /* 0x000f6200000e0000 */
[----:B------:R-:W-:Y:S01]  /*02f0*/  SHF.R.S32.HI R4, RZ, 0x1f, R11 ;  /* 0x0000001fff047819 */ /* 0x000fe2000001140b */
[----:B------:R-:W1:Y:S01]  /*0300*/  S2UR UR12, SR_CTAID.X ;  /* 0x00000000000c79c3 */ /* 0x000e620000002500 */
[----:B------:R-:W-:Y:S01]  /*0310*/  ELECT P0, URZ, PT ;  /* 0x00000000003f782f */ /* 0x000fe20003800000 */
[----:B------:R1:W2:Y:S01]  /*0320*/  SHFL.IDX PT, R8, R0, RZ, 0x1f ;  /* 0x00001fff00087589 */ /* 0x0002a200000e0000 */
[----:B------:R-:W-:Y:S02]  /*0330*/  LEA.HI R4, R4, R11, RZ, 0x7 ;  /* 0x0000000b04047211 */ /* 0x000fe400078f38ff */
[----:B------:R-:W-:Y:S01]  /*0340*/  ELECT P1, URZ, PT ;  /* 0x00000000003f782f */ /* 0x000fe20003820000 */
[----:B------:R-:W-:Y:S01]  /*0350*/  NOP ;  /* 0x0000000000007918 */ /* 0x000fe20000000000 */
[----:B------:R-:W3:Y:S01]  /*0360*/  S2R R16, SR_CTAID.Y ;  /* 0x0000000000107919 */ /* 0x000ee20000002600 */
[----:B------:R-:W-:Y:S01]  /*0370*/  LOP3.LUT R4, R4, 0xffffff80, RZ, 0xc0, !PT ;  /* 0xffffff8004047812 */ /* 0x000fe200078ec0ff */
[----:B0-----:R-:W-:Y:S01]  /*0380*/  ULDC UR4, c[0x0][0x150] ;  /* 0x0000540000047ab9 */ /* 0x001fe20000000800 */
[----:B------:R-:W0:Y:S01]  /*0390*/  LDC R12, c[0x0][0x144] ;  /* 0x00005100ff0c7b82 */ /* 0x000e220000000800 */
[----:B------:R4:W0:Y:S01]  /*03a0*/  SHFL.IDX PT, R14, R5, RZ, 0x1f ;  /* 0x00001fff050e7589 */ /* 0x00082200000e0000 */
[----:B------:R-:W-:Y:S01]  /*03b0*/  UMOV UR11, 0x80 ;  /* 0x00000080000b7882 */ /* 0x000fe20000000000 */
[----:B------:R-:W-:Y:S01]  /*03c0*/  IMAD.IADD R10, R11, 0x1, -R4 ;  /* 0x000000010b0a7824 */ /* 0x000fe200078e0a04 */
[----:B------:R-:W-:Y:S01]  /*03d0*/  NOP ;  /* 0x0000000000007918 */ /* 0x000fe20000000000 */
[C---:B------:R-:W-:Y:S01]  /*03e0*/  VIADD R38, R6.reuse, 0xffffffff ;  /* 0xffffffff06267836 */ /* 0x040fe20000000000 */
[----:B------:R-:W-:-:S02]  /*03f0*/  ISETP.NE.AND P4, PT, R6, RZ, PT ;  /* 0x000000ff0600720c */ /* 0x000fc40003f85270 */
[----:B------:R-:W-:Y:S01]  /*0400*/  SHF.R.S32.HI R19, RZ, 0x1f, R10 ;  /* 0x0000001fff137819 */ /* 0x000fe2000001140a */
[----:B------:R-:W0:Y:S01]  /*0410*/  LDC R13, c[0x0][0x140] ;  /* 0x00005000ff0d7b82 */ /* 0x000e220000000800 */
[----:B------:R-:W-:Y:S02]  /*0420*/  ISETP.GE.U32.AND P6, PT, R38, 0x2, PT ;  /* 0x000000022600780c */ /* 0x000fe40003fc6070 */
[----:B-----5:R-:W-:Y:S02]  /*0430*/  ISETP.NE.OR P0, PT, R3, RZ, !P0 ;  /* 0x000000ff0300720c */ /* 0x020fe40004705670 */
[----:B------:R-:W-:Y:S02]  /*0440*/  LEA.HI R3, R19, R10, RZ, 0x3 ;  /* 0x0000000a13037211 */ /* 0x000fe400078f18ff */
[----:B-1----:R-:W-:Y:S01]  /*0450*/  I2FP.F32.U32 R4, UR12 ;  /* 0x0000000c00047c45 */ /* 0x002fe20008201000 */
[----:B------:R-:W1:Y:S01]  /*0460*/  LDC R27, c[0x0][0x148] ;  /* 0x00005200ff1b7b82 */ /* 0x000e620000000800 */
[----:B------:R-:W-:-:S02]  /*0470*/  SHF.R.S32.HI R0, RZ, 0x3, R3 ;  /* 0x00000003ff007819 */ /* 0x000fc40000011403 */
[----:B--2---:R-:W-:Y:S01]  /*0480*/  ISETP.NE.OR P1, PT, R8, RZ, !P1 ;  /* 0x000000ff0800720c */ /* 0x004fe20004f25670 */
[----:B------:R-:W-:Y:S01]  /*0490*/  FMUL R9, R4, UR4 ;  /* 0x0000000404097c20 */ /* 0x000fe20008400000 */
[----:B------:R-:W-:Y:S01]  /*04a0*/  SHF.R.S32.HI R3, RZ, 0x1f, R3 ;  /* 0x0000001fff037819 */ /* 0x000fe20000011403 */
[----:B------:R-:W-:Y:S01]  /*04b0*/  ULDC UR4, c[0x0][0x154] ;  /* 0x0000550000047ab9 */ /* 0x000fe20000000800 */
[----:B------:R-:W-:Y:S01]  /*04c0*/  SHF.R.S32.HI R8, RZ, 0x1f, R7 ;  /* 0x0000001fff087819 */ /* 0x000fe20000011407 */
[----:B------:R-:W-:Y:S01]  /*04d0*/  VOTEU.ALL UP1, P0 ;  /* 0x00000000003f7886 */ /* 0x000fe20000020000 */
[----:B------:R-:W-:Y:S01]  /*04e0*/  LEA.HI R4, R3, R0, RZ, 0x2 ;  /* 0x0000000003047211 */ /* 0x000fe200078f10ff */
[----:B------:R-:W2:Y:S01]  /*04f0*/  F2I.U32.TRUNC.NTZ R9, R9 ;  /* 0x0000000900097305 */ /* 0x000ea2000020f000 */
[----:B------:R-:W-:Y:S01]  /*0500*/  LEA.HI R8, R8, R7, RZ, 0x2 ;  /* 0x0000000708087211 */ /* 0x000fe200078f10ff */
[----:B------:R-:W-:Y:S01]  /*0510*/  VOTEU.ALL UP0, P0 ;  /* 0x00000000003f7886 */ /* 0x000fe20000000000 */
[----:B------:R-:W-:Y:S01]  /*0520*/  SHF.R.S32.HI R3, RZ, 0x1f, R2 ;  /* 0x0000001fff037819 */ /* 0x000fe20000011402 */
[----:B------:R-:W5:Y:S01]  /*0530*/  @!UP1 S2UR UR7, SR_CgaCtaId ;  /* 0x00000000000799c3 */ /* 0x000f620000008800 */
[----:B----4-:R-:W-:Y:S01]  /*0540*/  LOP3.LUT R5, R4, 0xfffffffc, RZ, 0xc0, !PT ;  /* 0xfffffffc04057812 */ /* 0x010fe200078ec0ff */
[----:B------:R-:W-:Y:S01]  /*0550*/  VOTEU.ALL UP2, P1 ;  /* 0x00000000003f7886 */ /* 0x000fe20000840000 */
[----:B------:R-:W-:Y:S01]  /*0560*/  LOP3.LUT R8, R8, 0x3ffffffc, RZ, 0xc0, !PT ;  /* 0x3ffffffc08087812 */ /* 0x000fe200078ec0ff */
[----:B------:R-:W-:Y:S01]  /*0570*/  @!UP1 UMOV UR6, 0x400 ;  /* 0x0000040000069882 */ /* 0x000fe20000000000 */
[----:B------:R-:W-:Y:S01]  /*0580*/  LEA.HI R3, R3, R2, RZ, 0x2 ;  /* 0x0000000203037211 */ /* 0x000fe200078f10ff */
[----:B------:R-:W-:Y:S01]  /*0590*/  IMAD.IADD R5, R0, 0x1, -R5 ;  /* 0x0000000100057824 */ /* 0x000fe200078e0a05 */
[----:B------:R-:W-:Y:S01]  /*05a0*/  @!UP2 UMOV UR9, 0x400 ;  /* 0x000004000009a882 */ /* 0x000fe20000000000 */
[----:B------:R-:W-:Y:S01]  /*05b0*/  IMAD.IADD R8, R7, 0x1, -R8 ;  /* 0x0000000107087824 */ /* 0x000fe200078e0a08 */
[----:B------:R-:W-:Y:S01]  /*05c0*/  LOP3.LUT R3, R3, 0xfffffffc, RZ, 0xc0, !PT ;  /* 0xfffffffc03037812 */ /* 0x000fe200078ec0ff */
[----:B------:R-:W4:Y:S01]  /*05d0*/  @!UP2 S2UR UR10, SR_CgaCtaId ;  /* 0x00000000000aa9c3 */ /* 0x000f220000008800 */
[----:B--2---:R-:W-:Y:S01]  /*05e0*/  IMAD.MOV R9, RZ, RZ, -R9 ;  /* 0x000000ffff097224 */ /* 0x004fe200078e0a09 */
[----:B------:R-:W-:Y:S01]  /*05f0*/  VOTEU.ALL UP3, P1 ;  /* 0x00000000003f7886 */ /* 0x000fe20000860000 */
[----:B------:R-:W-:Y:S01]  /*0600*/  IMAD R5, R8, 0x4, R5 ;  /* 0x0000000408057824 */ /* 0x000fe200078e0205 */
[----:B------:R-:W-:Y:S01]  /*0610*/  VOTEU.ALL UP4, P1 ;  /* 0x00000000003f7886 */ /* 0x000fe20000880000 */
[----:B------:R-:W-:Y:S01]  /*0620*/  IMAD.IADD R18, R2, 0x1, -R3 ;  /* 0x0000000102127824 */ /* 0x000fe200078e0a03 */
[----:B---3--:R-:W-:Y:S01]  /*0630*/  I2FP.F32.U32 R2, R16 ;  /* 0x0000001000027245 */ /* 0x008fe20000201000 */
[----:B0-----:R-:W-:Y:S01]  /*0640*/  IMAD R25, R12, R9, UR12 ;  /* 0x0000000c0c197e24 */ /* 0x001fe2000f8e0209 */
[C---:B------:R-:W-:Y:S01]  /*0650*/  LEA.HI R0, R5.reuse, R5, RZ, 0x1 ;  /* 0x0000000505007211 */ /* 0x040fe200078f08ff */
[C---:B------:R-:W-:Y:S01]  /*0660*/  IMAD.SHL.U32 R12, R5.reuse, 0x4, RZ ;  /* 0x00000004050c7824 */ /* 0x040fe200078e00ff */
[----:B------:R-:W-:Y:S01]  /*0670*/  VOTEU.ALL UP5, P1 ;  /* 0x00000000003f7886 */ /* 0x000fe200008a0000 */
[----:B------:R-:W-:Y:S01]  /*0680*/  FMUL R2, R2, UR4 ;  /* 0x0000000402027c20 */ /* 0x000fe20008400000 */
[----:B------:R-:W-:Y:S01]  /*0690*/  LOP3.LUT R0, R0, 0xfffffffe, RZ, 0xc0, !PT ;  /* 0xfffffffe00007812 */ /* 0x000fe200078ec0ff */
[----:B------:R-:W-:Y:S01]  /*06a0*/  UMOV UR4, 0x20 ;  /* 0x0000002000047882 */ /* 0x000fe20000000000 */
[----:B-----5:R-:W-:Y:S01]  /*06b0*/  @!UP1 ULEA UR8, UR7, UR6, 0x18 ;  /* 0x0000000607089291 */ /* 0x020fe2000f8ec03f */
[----:B------:R-:W-:Y:S01]  /*06c0*/  LOP3.LUT R12, R5, 0xc, R12, 0x78, !PT ;  /* 0x0000000c050c7812 */ /* 0x000fe200078e780c */
[----:B------:R-:W-:-:S04]  /*06d0*/  @!UP1 UIADD3 UR4, -UR4, 0x100000, URZ ;  /* 0x0010000004049890 */ /* 0x000fc8000fffe13f */
[----:B------:R-:W-:Y:S02]  /*06e0*/  @!UP1 USHF.L.U32 UR5, UR4, 0xb, URZ ;  /* 0x0000000b04059899 */ /* 0x000fe4000800063f */
[----:B------:R-:W-:Y:S01]  /*06f0*/  @!UP1 USHF.L.U32 UR4, UR4, 0x1, URZ ;  /* 0x0000000104049899 */ /* 0x000fe2000800063f */
[----:B------:R-:W-:Y:S01]  /*0700*/  IMAD.IADD R0, R5, 0x1, -R0 ;  /* 0x0000000105007824 */ /* 0x000fe200078e0a00 */
[----:B------:R-:W0:Y:S01]  /*0710*/  F2I.U32.TRUNC.NTZ R2, R2 ;  /* 0x0000000200027305 */ /* 0x000e22000020f000 */
[----:B------:R-:W-:-:S04]  /*0720*/  @!UP2 UIADD3 UR6, -UR11, 0x100000, URZ ;  /* 0x001000000b06a890 */ /* 0x000fc8000fffe13f */
[----:B------:R-:W-:Y:S02]  /*0730*/  @!UP2 USHF.L.U32 UR7, UR6, 0xb, URZ ;  /* 0x0000000b0607a899 */ /* 0x000fe4000800063f */
[----:B------:R-:W-:Y:S01]  /*0740*/  @!UP2 USHF.L.U32 UR6, UR6, 0x1, URZ ;  /* 0x000000010606a899 */ /* 0x000fe2000800063f */
[----:B------:R-:W-:Y:S01]  /*0750*/  ISETP.EQ.U32.AND P3, PT, R13, 0x1, PT ;  /* 0x000000010d00780c */ /* 0x000fe20003f62070 */
[----:B------:R-:W-:Y:S01]  /*0760*/  VOTEU.ALL UP1, P0 ;  /* 0x00000000003f7886 */ /* 0x000fe20000020000 */
[----:B------:R-:W-:Y:S01]  /*0770*/  ISETP.NE.AND P2, PT, R0, R25, PT ;  /* 0x000000190000720c */ /* 0x000fe20003f45270 */
[----:B------:R-:W-:Y:S01]  /*0780*/  IMAD.MOV.U32 R13, RZ, RZ, 0x1 ;  /* 0x00000001ff0d7424 */ /* 0x000fe200078e00ff */
[----:B----4-:R-:W-:Y:S01]  /*0790*/  @!UP2 ULEA UR9, UR10, UR9, 0x18 ;  /* 0x000000090a09a291 */ /* 0x010fe2000f8ec03f */
[----:B------:R-:W-:Y:S01]  /*07a0*/  LOP3.LUT P0, RZ, R10, 0x7, RZ, 0xc0, !PT ;  /* 0x000000070aff7812 */ /* 0x000fe2000780c0ff */
[----:B------:R-:W-:Y:S01]  /*07b0*/  VOTEU.ALL UP2, P1 ;  /* 0x00000000003f7886 */ /* 0x000fe20000840000 */
[----:B------:R-:W-:Y:S01]  /*07c0*/  ISETP.NE.AND P1, PT, R18, 0x3, PT ;  /* 0x000000031200780c */ /* 0x000fe20003f25270 */
[----:B------:R-:W2:Y:S02]  /*07d0*/  FENCE.VIEW.ASYNC.S ;  /* 0x00000000000073c6 */ /* 0x000ea40000000000 */
[----:B--2---:R2:W3:Y:S01]  /*07e0*/  @!UP0 SYNCS.EXCH.64 URZ, [UR8+0x80], UR4 ;  /* 0x00008004083f85b2 */ /* 0x0044e20008000100 */
[----:B------:R-:W-:-:S02]  /*07f0*/  ISETP.LT.U32.AND P0, PT, R12, 0x4, !P0 ;  /* 0x000000040c00780c */ /* 0x000fc40004701070 */
[----:B------:R-:W-:Y:S01]  /*0800*/  ISETP.EQ.OR P1, PT, R18, RZ, !P1 ;  /* 0x000000ff1200720c */ /* 0x000fe20004f22670 */
[----:B0-----:R-:W-:Y:S01]  /*0810*/  IMAD.MOV R24, RZ, RZ, -R2 ;  /* 0x000000ffff187224 */ /* 0x001fe200078e0a02 */
[----:B------:R-:W-:Y:S02]  /*0820*/  R2UR UR15, R14 ;  /* 0x000000000e0f72ca */ /* 0x000fe400000e0000 */
[----:B------:R-:W-:Y:S01]  /*0830*/  @P2 LEA.HI R0, R12, R12, RZ, 0x1 ;  /* 0x0000000c0c002211 */ /* 0x000fe200078f08ff */
[----:B-1----:R-:W-:Y:S01]  /*0840*/  IMAD R3, R27, R24, R16 ;  /* 0x000000181b037224 */ /* 0x002fe200078e0210 */
[----:B------:R-:W-:Y:S02]  /*0850*/  ISETP.EQ.AND P1, PT, R6, RZ, P1 ;  /* 0x000000ff0600720c */ /* 0x000fe40000f22270 */
[----:B------:R-:W-:Y:S02]  /*0860*/  @P2 SHF.R.S32.HI R0, RZ, 0x1, R0 ;  /* 0x00000001ff002819 */ /* 0x000fe40000011400 */
[----:B------:R-:W-:Y:S01]  /*0870*/  SEL R7, RZ, 0x1, !P1 ;  /* 0x00000001ff077807 */ /* 0x000fe20004800000 */
[----:B------:R2:W0:Y:S01]  /*0880*/  @!UP1 SYNCS.EXCH.64 URZ, [UR8+0x88], UR4 ;  /* 0x00008804083f95b2 */ /* 0x0004220008000100 */
[----:B------:R-:W-:Y:S01]  /*0890*/  @P2 ISETP.NE.AND P5, PT, R0, R3, PT ;  /* 0x000000030000220c */ /* 0x000fe20003fa5270 */
[----:B------:R-:W-:Y:S01]  /*08a0*/  NOP ;  /* 0x0000000000007918 */ /* 0x000fe20000000000 */
[----:B------:R-:W-:-:S02]  /*08b0*/  SEL R0, RZ, 0x1, !P0 ;  /* 0x00000001ff007807 */ /* 0x000fc40004000000 */
[----:B------:R-:W-:Y:S02]  /*08c0*/  @P2 SEL R13, RZ, 0x1, P5 ;  /* 0x00000001ff0d2807 */ /* 0x000fe40002800000 */
[----:B------:R-:W-:Y:S02]  /*08d0*/  SEL R7, R7, 0x2, P6 ;  /* 0x0000000207077807 */ /* 0x000fe40003000000 */
[----:B------:R-:W-:Y:S01]  /*08e0*/  LOP3.LUT R13, R13, R0, RZ, 0xc0, !PT ;  /* 0x000000000d0d7212 */ /* 0x000fe200078ec0ff */
[----:B------:R2:W1:Y:S01]  /*08f0*/  @!UP2 SYNCS.EXCH.64 URZ, [UR9+0x60], UR6 ;  /* 0x00006006093fa5b2 */ /* 0x0004620008000100 */
[----:B------:R2:W4:Y:S01]  /*0900*/  @!UP3 SYNCS.EXCH.64 URZ, [UR9+0x68], UR6 ;  /* 0x00006806093fb5b2 */ /* 0x0005220008000100 */
[----:B------:R2:W0:Y:S01]  /*0910*/  @!UP4 SYNCS.EXCH.64 URZ, [UR9+0x70], UR6 ;  /* 0x00007006093fc5b2 */ /* 0x0004220008000100 */
[----:B------:R2:W0:Y:S01]  /*0920*/  @!UP5 SYNCS.EXCH.64 URZ, [UR9+0x78], UR6 ;  /* 0x00007806093fd5b2 */ /* 0x0004220008000100 */
[----:B------:R-:W-:Y:S01]  /*0930*/  NOP ;  /* 0x0000000000007918 */ /* 0x000fe20000000000 */
[----:B--23--:R-:W-:Y:S05]  /*0940*/  @!P3 BRA `(.L_x_3) ;  /* 0x000000000008b947 */ /* 0x00cfea0003800000 */
[----:B01--4-:R-:W-:Y:S01]  /*0950*/  UCGABAR_ARV ;  /* 0x00000000000079c7 */ /* 0x013fe20008000000 */
[----:B------:R-:W-:Y:S05]  /*0960*/  BRA `(.L_x_4) ;  /* 0x0000000000047947 */ /* 0x000fea0003800000 */
.L_x_3:
[----:B01--4-:R-:W-:Y:S01]  /*0970*/  NOP ;  /* 0x0000000000007918 */ /* 0x013fe20000000000 */
.L_x_4:
[----:B------:R-:W-:Y:S01]  /*0980*/  ULDC.64 UR4, c[0x0][0x598] ;  /* 0x0001660000047ab9 */ /* 0x000fe20000000a00 */
[----:B------:R-:W-:Y:S01]  /*0990*/  ULDC.64 UR18, c[0x0][0x208] ;  /* 0x0000820000127ab9 */ /* 0x000fe20000000a00 */
[----:B------:R-:W-:-:S04]  /*09a0*/  ISETP.NE.U32.AND P0, PT, RZ, UR4, PT ;  /* 0x00000004ff007c0c */ /* 0x000fc8000bf05070 */
[----:B------:R-:W-:-:S13]  /*09b0*/  ISETP.NE.AND.EX P0, PT, RZ, UR5, PT, P0 ;  /* 0x00000005ff007c0c */ /* 0x000fda000bf05300 */
[----:B------:R-:W-:Y:S05]  /*09c0*/  @!P0 BRA `(.L_x_5) ;  /* 0x00000000001c8947 */ /* 0x000fea0003800000 */
[----:B------:R-:W0:Y:S02]  /*09d0*/  LDC.64 R2, c[0x0][0x598] ;  /* 0x00016600ff027b82 */ /* 0x000e240000000a00 */
[----:B0-----:R-:W2:Y:S02]  /*09e0*/  LDG.E.64 R2, desc[UR18][R2.64] ;  /* 0x0000001202027981 */ /* 0x001ea4000c1e1b00 */
[----:B--2---:R-:W-:-:S04]  /*09f0*/  ISETP.NE.U32.AND P0, PT, R2, RZ, PT ;  /* 0x000000ff0200720c */ /* 0x004fc80003f05070 */
[----:B------:R-:W-:-:S13]  /*0a00*/  ISETP.NE.AND.EX P0, PT, R3, RZ, PT, P0 ;  /* 0x000000ff0300720c */ /* 0x000fda0003f05300 */
[----:B------:R-:W-:Y:S05]  /*0a10*/  @!P0 BRA `(.L_x_5) ;  /* 0x0000000000088947 */ /* 0x000fea0003800000 */
[----:B------:R0:W5:Y:S01]  /*0a20*/  LD.E R14, desc[UR18][R2.64] ;  /* 0x00000012020e7980 */ /* 0x000162000c101900 */
[----:B------:R-:W-:Y:S05]  /*0a30*/  BRA `(.L_x_6) ;  /* 0x0000000000207947 */ /* 0x000fea0003800000 */
.L_x_5:
[----:B------:R-:W-:Y:S02]  /*0a40*/  ULDC.64 UR4, c[0x0][0x588] ;  /* 0x0001620000047ab9 */ /* 0x000fe40000000a00 */
[----:B------:R-:W-:-:S04]  /*0a50*/  ISETP.NE.U32.AND P0, PT, RZ, UR4, PT ;  /* 0x00000004ff007c0c */ /* 0x000fc8000bf05070 */
[----:B------:R-:W-:-:S13]  /*0a60*/  ISETP.NE.AND.EX P0, PT, RZ, UR5, PT, P0 ;  /* 0x00000005ff007c0c */ /* 0x000fda000bf05300 */
[----:B------:R-:W-:Y:S05]  /*0a70*/  @!P0 BRA `(.L_x_7) ;  /* 0x00000000000c8947 */ /* 0x000fea0003800000 */
[----:B------:R-:W0:Y:S02]  /*0a80*/  LDC.64 R14, c[0x0][0x588] ;  /* 0x00016200ff0e7b82 */ /* 0x000e240000000a00 */
[----:B0-----:R1:W5:Y:S01]  /*0a90*/  LDG.E R14, desc[UR18][R14.64] ;  /* 0x000000120e0e7981 */ /* 0x001362000c1e1900 */
[----:B------:R-:W-:Y:S05]  /*0aa0*/  BRA `(.L_x_6) ;  /* 0x0000000000047947 */ /* 0x000fea0003800000 */
.L_x_7:
[----:B------:R-:W2:Y:S02]  /*0ab0*/  LDC R14, c[0x0][0x580] ;  /* 0x00016000ff0e7b82 */ /* 0x000ea40000000800 */
.L_x_6:
[----:B------:R-:W-:Y:S02]  /*0ac0*/  ULDC.64 UR4, c[0x0][0x5a0] ;  /* 0x0001680000047ab9 */ /* 0x000fe40000000a00 */
[----:B------:R-:W-:-:S04]  /*0ad0*/  ISETP.NE.U32.AND P0, PT, RZ, UR4, PT ;  /* 0x00000004ff007c0c */ /* 0x000fc8000bf05070 */
[----:B------:R-:W-:-:S13]  /*0ae0*/  ISETP.NE.AND.EX P0, PT, RZ, UR5, PT, P0 ;  /* 0x00000005ff007c0c */ /* 0x000fda000bf05300 */
[----:B------:R-:W-:Y:S05]  /*0af0*/  @!P0 BRA `(.L_x_8) ;  /* 0x00000000001c8947 */ /* 0x000fea0003800000 */
[----:B0-----:R-:W0:Y:S02]  /*0b00*/  LDC.64 R2, c[0x0][0x5a0] ;  /* 0x00016800ff027b82 */ /* 0x001e240000000a00 */
[----:B0-----:R-:W3:Y:S02]  /*0b10*/  LDG.E.64 R2, desc[UR18][R2.64] ;  /* 0x0000001202027981 */ /* 0x001ee4000c1e1b00 */
[----:B---3--:R-:W-:-:S04]  /*0b20*/  ISETP.NE.U32.AND P0, PT, R2, RZ, PT ;  /* 0x000000ff0200720c */ /* 0x008fc80003f05070 */
[----:B------:R-:W-:-:S13]  /*0b30*/  ISETP.NE.AND.EX P0, PT, R3, RZ, PT, P0 ;  /* 0x000000ff0300720c */ /* 0x000fda0003f05300 */
[----:B------:R-:W-:Y:S05]  /*0b40*/  @!P0 BRA `(.L_x_8) ;  /* 0x0000000000088947 */ /* 0x000fea0003800000 */
[----:B-1----:R0:W5:Y:S01]  /*0b50*/  LD.E R15, desc[UR18][R2.64] ;  /* 0x00000012020f7980 */ /* 0x002162000c101900 */
[----:B------:R-:W-:Y:S05]  /*0b60*/  BRA `(.L_x_9) ;  /* 0x0000000000207947 */ /* 0x000fea0003800000 */
.L_x_8:
[----:B------:R-:W-:Y:S02]  /*0b70*/  ULDC.64 UR4, c[0x0][0x590] ;  /* 0x0001640000047ab9 */ /* 0x000fe40000000a00 */
[----:B------:R-:W-:-:S04]  /*0b80*/  ISETP.NE.U32.AND P0, PT, RZ, UR4, PT ;  /* 0x00000004ff007c0c */ /* 0x000fc8000bf05070 */
[----:B------:R-:W-:-:S13]  /*0b90*/  ISETP.NE.AND.EX P0, PT, RZ, UR5, PT, P0 ;  /* 0x00000005ff007c0c */ /* 0x000fda000bf05300 */
[----:B------:R-:W-:Y:S05]  /*0ba0*/  @!P0 BRA `(.L_x_10) ;  /* 0x00000000000c8947 */ /* 0x000fea0003800000 */
[----:B0-----:R-:W1:Y:S02]  /*0bb0*/  LDC.64 R2, c[0x0][0x590] ;  /* 0x00016400ff027b82 */ /* 0x001e640000000a00 */
[----:B-1----:R1:W5:Y:S01]  /*0bc0*/  LDG.E R15, desc[UR18][R2.64] ;  /* 0x00000012020f7981 */ /* 0x002362000c1e1900 */
[----:B------:R-:W-:Y:S05]  /*0bd0*/  BRA `(.L_x_9) ;  /* 0x0000000000047947 */ /* 0x000fea0003800000 */
.L_x_10:
[----:B-1----:R-:W3:Y:S02]  /*0be0*/  LDC R15, c[0x0][0x584] ;  /* 0x00016100ff0f7b82 */ /* 0x002ee40000000800 */
.L_x_9:
[----:B------:R-:W4:Y:S01]  /*0bf0*/  LDC R0, c[0x0][0x65c] ;  /* 0x00019700ff007b82 */ /* 0x000f220000000800 */
[----:B------:R-:W-:Y:S01]  /*0c00*/  ULDC UR8, c[0x0][0x28c] ;  /* 0x0000a30000087ab9 */ /* 0x000fe20000000800 */
[----:B------:R-:W-:Y:S01]  /*0c10*/  ISETP.NE.AND P0, PT, R6, 0x2, PT ;  /* 0x000000020600780c */ /* 0x000fe20003f05270 */
[----:B------:R-:W-:Y:S01]  /*0c20*/  UIADD3 UR8, UR8, 0x1f, URZ ;  /* 0x0000001f08087890 */ /* 0x000fe2000fffe03f */
[----:B------:R-:W-:Y:S01]  /*0c30*/  IMAD.U32 R4, RZ, RZ, UR12 ;  /* 0x0000000cff047e24 */ /* 0x000fe2000f8e00ff */
[----:B------:R-:W-:Y:S01]  /*0c40*/  UMOV UR5, URZ ;  /* 0x0000003f00057c82 */ /* 0x000fe20008000000 */
[----:B------:R-:W-:Y:S01]  /*0c50*/  UMOV UR4, URZ ;  /* 0x0000003f00047c82 */ /* 0x000fe20008000000 */
[----:B------:R-:W-:-:S04]  /*0c60*/  USHF.R.S32.HI UR9, URZ, 0x1f, UR8 ;  /* 0x0000001f3f097899 */ /* 0x000fc80008011408 */
[----:B------:R-:W-:-:S04]  /*0c70*/  ULEA.HI UR9, UR9, UR8, URZ, 0x5 ;  /* 0x0000000809097291 */ /* 0x000fc8000f8f283f */
[----:B------:R-:W-:Y:S01]  /*0c80*/  USHF.R.S32.HI UR13, URZ, 0x5, UR9 ;  /* 0x000000053f0d7899 */ /* 0x000fe20008011409 */
[----:B----4-:R-:W-:-:S13]  /*0c90*/  ISETP.NE.AND P2, PT, R0, 0x1, PT ;  /* 0x000000010000780c */ /* 0x010fda0003f45270 */
[----:B01----:R-:W0:Y:S01]  /*0ca0*/  @P2 LDC R3, c[0x0][0x10] ;  /* 0x00000400ff032b82 */ /* 0x003e220000000800 */
[----:B------:R-:W-:Y:S02]  /*0cb0*/  @P2 IMAD.MOV.U32 R17, RZ, RZ, RZ ;  /* 0x000000ffff112224 */ /* 0x000fe400078e00ff */
[----:B------:R-:W-:-:S05]  /*0cc0*/  @P2 IMAD.MOV.U32 R5, RZ, RZ, RZ ;  /* 0x000000ffff052224 */ /* 0x000fca00078e00ff */
[----:B------:R-:W1:Y:S01]  /*0cd0*/  @!P2 LDC R9, c[0x0][0xc] ;  /* 0x00000300ff09ab82 */ /* 0x000e620000000800 */
[----:B------:R-:W-:Y:S01]  /*0ce0*/  ULDC UR6, c[0x0][0xc] ;  /* 0x0000030000067ab9 */ /* 0x000fe20000000800 */
[----:B------:R-:W-:Y:S02]  /*0cf0*/  ULDC UR7, c[0x0][0x10] ;  /* 0x0000040000077ab9 */ /* 0x000fe40000000800 */
[----:B------:R-:W-:-:S04]  /*0d00*/  UIMAD.WIDE.U32 UR6, UR6, UR7, URZ ;  /* 0x00000007060672a5 */ /* 0x000fc8000f8e003f */
[----:B------:R-:W4:Y:S01]  /*0d10*/  LDC R8, c[0x0][0x14] ;  /* 0x00000500ff087b82 */ /* 0x000f220000000800 */
[----:B0-----:R-:W-:-:S04]  /*0d20*/  @P2 IMAD.WIDE.U32 R2, R3, UR12, R16 ;  /* 0x0000000c03022c25 */ /* 0x001fc8000f8e0010 */
[----:B------:R-:W-:Y:S02]  /*0d30*/  @P2 IMAD.IADD R3, R3, 0x1, R5 ;  /* 0x0000000103032824 */ /* 0x000fe400078e0205 */
[----:B------:R-:W-:Y:S02]  /*0d40*/  IMAD.MOV.U32 R5, RZ, RZ, RZ ;  /* 0x000000ffff057224 */ /* 0x000fe400078e00ff */
[----:B-1----:R-:W-:-:S04]  /*0d50*/  @!P2 IMAD.WIDE.U32 R4, R16, R9, R4 ;  /* 0x000000091004a225 */ /* 0x002fc800078e0004 */
[----:B------:R-:W-:Y:S02]  /*0d60*/  @!P2 IMAD.MOV.U32 R2, RZ, RZ, R4 ;  /* 0x000000ffff02a224 */ /* 0x000fe400078e0004 */
[C---:B----4-:R-:W-:Y:S02]  /*0d70*/  IMAD R21, R8.reuse, UR7, RZ ;  /* 0x0000000708157c24 */ /* 0x050fe4000f8e02ff */
[----:B------:R-:W-:Y:S01]  /*0d80*/  IMAD.WIDE.U32 R8, R8, UR6, RZ ;  /* 0x0000000608087c25 */ /* 0x000fe2000f8e00ff */
[----:B------:R-:W-:-:S03]  /*0d90*/  ULDC.64 UR6, c[0x0][0x650] ;  /* 0x0001940000067ab9 */ /* 0x000fc60000000a00 */
[----:B------:R-:W-:Y:S02]  /*0da0*/  @!P2 IMAD.MOV.U32 R3, RZ, RZ, R5 ;  /* 0x000000ffff03a224 */ /* 0x000fe400078e0005 */
[----:B------:R-:W-:Y:S01]  /*0db0*/  IMAD.IADD R0, R9, 0x1, R21 ;  /* 0x0000000109007824 */ /* 0x000fe200078e0215 */
[----:B------:R-:W-:Y:S06]  /*0dc0*/  @P0 BRA `(.L_x_11) ;  /* 0x0000000000200947 */ /* 0x000fec0003800000 */
[----:B------:R-:W-:Y:S01]  /*0dd0*/  UISETP.GE.U32.AND UP0, UPT, UR13, 0x5, UPT ;  /* 0x000000050d00788c */ /* 0x000fe2000bf06070 */
[----:B------:R-:W-:Y:S01]  /*0de0*/  IADD3 R2, P0, R2, R8, RZ ;  /* 0x0000000802027210 */ /* 0x000fe20007f1e0ff */
[----:B------:R-:W-:-:S04]  /*0df0*/  UIMAD.WIDE.U32 UR4, UR13, -0x33333333, URZ ;  /* 0xcccccccd0d0478a5 */ /* 0x000fc8000f8e003f */
[----:B------:R-:W-:Y:S01]  /*0e00*/  USHF.R.U32.HI UR5, URZ, 0x2, UR5 ;  /* 0x000000023f057899 */ /* 0x000fe20008011605 */
[----:B------:R-:W-:Y:S02]  /*0e10*/  IMAD.X R3, R0, 0x1, R3, P0 ;  /* 0x0000000100037824 */ /* 0x000fe400000e0603 */
[----:B------:R-:W-:Y:S02]  /*0e20*/  UMOV UR4, URZ ;  /* 0x0000003f00047c82 */ /* 0x000fe40008000000 */
[----:B------:R-:W-:Y:S02]  /*0e30*/  @UP0 ULOP3.LUT UR4, UR5, 0x1, URZ, 0xc0, !UPT ;  /* 0x0000000105040892 */ /* 0x000fe4000f8ec03f */
[----:B------:R-:W-:-:S12]  /*0e40*/  UIMAD UR5, UR5, -0x5, UR13 ;  /* 0xfffffffb050578a4 */ /* 0x000fd8000f8e020d */
.L_x_11:
[----:B------:R-:W-:Y:S01]  /*0e50*/  ISETP.GE.U32.AND P0, PT, R2, UR6, PT ;  /* 0x0000000602007c0c */ /* 0x000fe2000bf06070 */
[----:B------:R-:W-:Y:S01]  /*0e60*/  IMAD.MOV.U32 R6, RZ, RZ, -0x1 ;  /* 0xffffffffff067424 */ /* 0x000fe200078e00ff */
[----:B------:R-:W-:Y:S01]  /*0e70*/  PRMT R20, RZ, 0x7610, R20 ;  /* 0x00007610ff147816 */ /* 0x000fe20000000014 */
[----:B------:R-:W-:Y:S01]  /*0e80*/  IMAD.MOV.U32 R5, RZ, RZ, -0x1 ;  /* 0xffffffffff057424 */ /* 0x000fe200078e00ff */
[----:B------:R-:W-:Y:S01]  /*0e90*/  ISETP.GE.U32.AND.EX P0, PT, R3, UR7, PT, P0 ;  /* 0x0000000703007c0c */ /* 0x000fe2000bf06100 */
[----:B------:R-:W-:-:S12]  /*0ea0*/  IMAD.MOV.U32 R4, RZ, RZ, -0x1 ;  /* 0xffffffffff047424 */ /* 0x000fd800078e00ff */
[----:B------:R-:W-:Y:S05]  /*0eb0*/  @P0 BRA `(.L_x_12) ;  /* 0x0000000400240947 */ /* 0x000fea0003800000 */
[----:B------:R-:W0:Y:S01]  /*0ec0*/  LDC.64 R30, c[0x0][0x628] ;  /* 0x00018a00ff1e7b82 */ /* 0x000e220000000a00 */
[----:B------:R-:W-:Y:S02]  /*0ed0*/  IMAD.MOV.U32 R4, RZ, RZ, R2 ;  /* 0x000000ffff047224 */ /* 0x000fe400078e0002 */
[----:B------:R-:W-:-:S05]  /*0ee0*/  IMAD.MOV.U32 R5, RZ, RZ, R3 ;  /* 0x000000ffff057224 */ /* 0x000fca00078e0003 */
[----:B------:R-:W1:Y:S08]  /*0ef0*/  LDC R6, c[0x0][0x630] ;  /* 0x00018c00ff067b82 */ /* 0x000e700000000800 */
[----:B------:R-:W4:Y:S01]  /*0f00*/  LDC.64 R32, c[0x0][0x620] ;  /* 0x00018800ff207b82 */ /* 0x000f220000000a00 */
[----:B0-----:R-:W-:-:S04]  /*0f10*/  ISETP.NE.U32.AND P0, PT, R30, RZ, PT ;  /* 0x000000ff1e00720c */ /* 0x001fc80003f05070 */
[----:B------:R-:W-:-:S13]  /*0f20*/  ISETP.NE.AND.EX P0, PT, R31, RZ, PT, P0 ;  /* 0x000000ff1f00720c */ /* 0x000fda0003f05300 */
[----:B-1--4-:R-:W-:Y:S05]  /*0f30*/  @!P0 BRA `(.L_x_13) ;  /* 0x0000000000288947 */ /* 0x012fea0003800000 */
[----:B------:R-:W0:Y:S02]  /*0f40*/  LDC R23, c[0x0][0x634] ;  /* 0x00018d00ff177b82 */ /* 0x000e240000000800 */
[----:B0-----:R-:W-:-:S05]  /*0f50*/  IADD3 R23, P0, R2, R23, RZ ;  /* 0x0000001702177210 */ /* 0x001fca0007f1e0ff */
[----:B------:R-:W-:-:S04]  /*0f60*/  IMAD.X R29, RZ, RZ, R3, P0 ;  /* 0x000000ffff1d7224 */ /* 0x000fc800000e0603 */
[----:B------:R-:W-:-:S04]  /*0f70*/  IMAD.WIDE.U32 R4, R29, R30, RZ ;  /* 0x0000001e1d047225 */ /* 0x000fc800078e00ff */
[----:B------:R-:W-:-:S04]  /*0f80*/  IMAD.WIDE.U32 R20, P0, R23, R31, R4 ;  /* 0x0000001f17147225 */ /* 0x000fc80007800004 */
[----:B------:R-:W-:-:S04]  /*0f90*/  IMAD.WIDE.U32 R4, R23, R30, RZ ;  /* 0x0000001e17047225 */ /* 0x000fc800078e00ff */
[----:B------:R-:W-:Y:S01]  /*0fa0*/  IMAD.X R23, RZ, RZ, RZ, P0 ;  /* 0x000000ffff177224 */ /* 0x000fe200000e06ff */
[----:B------:R-:W-:Y:S01]  /*0fb0*/  IADD3 RZ, P0, R5, R20, RZ ;  /* 0x0000001405ff7210 */ /* 0x000fe20007f1e0ff */
[----:B------:R-:W-:-:S04]  /*0fc0*/  IMAD.MOV.U32 R22, RZ, RZ, R21 ;  /* 0x000000ffff167224 */ /* 0x000fc800078e0015 */
[----:B------:R-:W-:-:S08]  /*0fd0*/  IMAD.WIDE.U32.X R4, R29, R31, R22, P0 ;  /* 0x0000001f1d047225 */ /* 0x000fd000000e0416 */
.L_x_13:
[----:B------:R-:W0:Y:S01]  /*0fe0*/  LDC.64 R34, c[0x0][0x640] ;  /* 0x00019000ff227b82 */ /* 0x000e220000000a00 */
[-CC-:B------:R-:W-:Y:S01]  /*0ff0*/  SHF.R.U64 R36, R4, R6.reuse, R5.reuse ;  /* 0x0000000604247219 */ /* 0x180fe20000001205 */
[----:B------:R-:W-:Y:S01]  /*1000*/  IMAD.MOV.U32 R39, RZ, RZ, 0x1 ;  /* 0x00000001ff277424 */ /* 0x000fe200078e00ff */
[----:B------:R-:W-:Y:S02]  /*1010*/  SHF.R.U32.HI R4, RZ, R6, R5 ;  /* 0x00000006ff047219 */ /* 0x000fe40000011605 */
[----:B------:R-:W-:-:S03]  /*1020*/  IADD3 R21, P0, RZ, -R36, RZ ;  /* 0x80000024ff157210 */ /* 0x000fc60007f1e0ff */
[----:B------:R-:W1:Y:S02]  /*1030*/  LDC R20, c[0x0][0x618] ;  /* 0x00018600ff147b82 */ /* 0x000e640000000800 */
[----:B------:R-:W-:-:S04]  /*1040*/  IMAD.X R5, RZ, RZ, ~R4, P0 ;  /* 0x000000ffff057224 */ /* 0x000fc800000e0e04 */
[-C--:B------:R-:W-:Y:S02]  /*1050*/  IMAD R6, R5, R32.reuse, RZ ;  /* 0x0000002005067224 */ /* 0x080fe400078e02ff */
[----:B------:R-:W4:Y:S01]  /*1060*/  LDC R23, c[0x0][0x608] ;  /* 0x00018200ff177b82 */ /* 0x000f220000000800 */
[----:B------:R-:W-:-:S04]  /*1070*/  IMAD.WIDE.U32 R4, R21, R32, R2 ;  /* 0x0000002015047225 */ /* 0x000fc800078e0002 */
[----:B------:R-:W-:-:S03]  /*1080*/  IMAD R21, R21, R33, R6 ;  /* 0x0000002115157224 */ /* 0x000fc600078e0206 */
[----:B------:R-:W2:Y:S01]  /*1090*/  LDC R26, c[0x0][0x658] ;  /* 0x00019600ff1a7b82 */ /* 0x000ea20000000800 */
[----:B------:R-:W-:Y:S01]  /*10a0*/  IMAD.IADD R5, R5, 0x1, R21 ;  /* 0x0000000105057824 */ /* 0x000fe200078e0215 */
[----:B0-----:R-:W-:Y:S01]  /*10b0*/  ISETP.NE.U32.AND P0, PT, R34, RZ, PT ;  /* 0x000000ff2200720c */ /* 0x001fe20003f05070 */
[----:B------:R-:W-:-:S03]  /*10c0*/  IMAD.MOV.U32 R21, RZ, RZ, -0x1 ;  /* 0xffffffffff157424 */ /* 0x000fc600078e00ff */
[----:B------:R-:W-:Y:S02]  /*10d0*/  ISETP.NE.AND.EX P0, PT, R35, RZ, PT, P0 ;  /* 0x000000ff2300720c */ /* 0x000fe40003f05300 */
[----:B------:R-:W0:Y:S01]  /*10e0*/  LDC R33, c[0x0][0x600] ;  /* 0x00018000ff217b82 */ /* 0x000e220000000800 */
[-CC-:B-1----:R-:W-:Y:S02]  /*10f0*/  SHF.R.U64 R31, R4, R20.reuse, R5.reuse ;  /* 0x00000014041f7219 */ /* 0x182fe40000001205 */
[----:B------:R-:W-:-:S05]  /*1100*/  SHF.R.U32.HI R4, RZ, R20, R5 ;  /* 0x00000014ff047219 */ /* 0x000fca0000011605 */
[----:B------:R-:W1:Y:S01]  /*1110*/  LDC R28, c[0x0][0x648] ;  /* 0x00019200ff1c7b82 */ /* 0x000e620000000800 */
[-CC-:B----4-:R-:W-:Y:S02]  /*1120*/  SHF.R.U64 R41, R31, R23.reuse, R4.reuse ;  /* 0x000000171f297219 */ /* 0x190fe40000001204 */
[----:B------:R-:W-:-:S05]  /*1130*/  SHF.R.U32.HI R5, RZ, R23, R4 ;  /* 0x00000017ff057219 */ /* 0x000fca0000011604 */
[----:B------:R-:W4:Y:S01]  /*1140*/  LDC R37, c[0x0][0x638] ;  /* 0x00018e00ff257b82 */ /* 0x000f220000000800 */
[-C--:B--2---:R-:W-:Y:S02]  /*1150*/  SHF.L.U32 R4, R21, R26.reuse, RZ ;  /* 0x0000001a15047219 */ /* 0x084fe400000006ff */
[--C-:B------:R-:W-:Y:S02]  /*1160*/  SHF.R.U64 R32, R41, R26, R5.reuse ;  /* 0x0000001a29207219 */ /* 0x100fe40000001205 */
[----:B------:R-:W-:Y:S02]  /*1170*/  LOP3.LUT R6, RZ, R4, RZ, 0x33, !PT ;  /* 0x00000004ff067212 */ /* 0x000fe400078e33ff */
[----:B------:R-:W-:Y:S01]  /*1180*/  SHF.R.U32.HI R5, RZ, R26, R5 ;  /* 0x0000001aff057219 */ /* 0x000fe20000011605 */
[----:B------:R-:W2:Y:S01]  /*1190*/  LDC R30, c[0x0][0x610] ;  /* 0x00018400ff1e7b82 */ /* 0x000ea20000000800 */
[----:B------:R-:W-:Y:S01]  /*11a0*/  IMAD.MOV.U32 R4, RZ, RZ, R32 ;  /* 0x000000ffff047224 */ /* 0x000fe200078e0020 */
[----:B------:R-:W-:Y:S06]  /*11b0*/  @!P0 BRA `(.L_x_14) ;  /* 0x0000000000288947 */ /* 0x000fec0003800000 */
[----:B------:R-:W3:Y:S02]  /*11c0*/  LDC R23, c[0x0][0x64c] ;  /* 0x00019300ff177b82 */ /* 0x000ee40000000800 */
[----:B---3--:R-:W-:-:S05]  /*11d0*/  IADD3 R23, P0, R32, R23, RZ ;  /* 0x0000001720177210 */ /* 0x008fca0007f1e0ff */
        /* <DEDUP_REMOVED lines=8> */
.L_x_14:
[----:B-1----:R-:W-:Y:S01]  /*1260*/  SHF.R.U64 R17, R4, R28, R5 ;  /* 0x0000001c04117219 */ /* 0x002fe20000001205 */
[----:B------:R-:W-:Y:S01]  /*1270*/  @P2 IMAD R25, R27, R24, R16 ;  /* 0x000000181b192224 */ /* 0x000fe200078e0210 */
[----:B------:R-:W-:Y:S02]  /*1280*/  SHF.L.U32 R4, R39, R26, RZ ;  /* 0x0000001a27047219 */ /* 0x000fe400000006ff */
[----:B------:R-:W-:Y:S01]  /*1290*/  LOP3.LUT R5, R41, R6, RZ, 0xc0, !PT ;  /* 0x0000000629057212 */ /* 0x000fe200078ec0ff */
[----:B0-----:R-:W-:Y:S02]  /*12a0*/  VIADD R6, R33, 0xffffffff ;  /* 0xffffffff21067836 */ /* 0x001fe40000000000 */
[----:B------:R-:W-:Y:S02]  /*12b0*/  IMAD.MOV R20, RZ, RZ, -R17 ;  /* 0x000000ffff147224 */ /* 0x000fe400078e0a11 */
[----:B------:R-:W-:Y:S01]  /*12c0*/  IMAD R16, R4, R17, R5 ;  /* 0x0000001104107224 */ /* 0x000fe200078e0205 */
[----:B------:R-:W-:Y:S01]  /*12d0*/  LOP3.LUT R17, R31, R6, RZ, 0xc0, !PT ;  /* 0x000000061f117212 */ /* 0x000fe200078ec0ff */
[----:B----4-:R-:W-:-:S02]  /*12e0*/  IMAD R4, R20, R37, R32 ;  /* 0x0000002514047224 */ /* 0x010fc400078e0220 */
[----:B--2---:R-:W-:Y:S02]  /*12f0*/  IMAD R6, R16, R30, R25 ;  /* 0x0000001e10067224 */ /* 0x004fe400078e0219 */
[----:B------:R-:W-:Y:S02]  /*1300*/  IMAD R17, R4, R33, R17 ;  /* 0x0000002104117224 */ /* 0x000fe400078e0211 */
[----:B------:R-:W-:Y:S02]  /*1310*/  IMAD.MOV.U32 R20, RZ, RZ, 0x1 ;  /* 0x00000001ff147424 */ /* 0x000fe400078e00ff */
[----:B------:R-:W-:Y:S01]  /*1320*/  IMAD.MOV.U32 R4, RZ, RZ, R36 ;  /* 0x000000ffff047224 */ /* 0x000fe200078e0024 */
[----:B------:R-:W-:Y:S02]  /*1330*/  SEL R5, R17, R6, !P2 ;  /* 0x0000000611057207 */ /* 0x000fe40005000000 */
[----:B------:R-:W-:-:S07]  /*1340*/  SEL R6, R6, R17, !P2 ;  /* 0x0000001106067207 */ /* 0x000fce0005000000 */
.L_x_12:
[----:B------:R-:W-:Y:S05]  /*1350*/  @!P3 BRA `(.L_x_15) ;  /* 0x00000000000cb947 */ /* 0x000fea0003800000 */
[----:B------:R-:W-:Y:S01]  /*1360*/  UCGABAR_WAIT ;  /* 0x0000000000007dc7 */ /* 0x000fe20008000000 */
[----:B------:R-:W-:Y:S01]  /*1370*/  CCTL.IVALL ;  /* 0x00000000ff00798f */ /* 0x000fe20002000000 */
[----:B------:R-:W-:Y:S05]  /*1380*/  BRA `(.L_x_16) ;  /* 0x0000000000047947 */ /* 0x000fea0003800000 */
.L_x_15:
[----:B------:R-:W-:Y:S06]  /*1390*/  BAR.SYNC.DEFER_BLOCKING 0x0 ;  /* 0x0000000000007b1d */ /* 0x000fec0000010000 */
.L_x_16:
[----:B------:R-:W-:Y:S05]  /*13a0*/  @!P4 BRA `(.L_x_17) ;  /* 0x0000006c0040c947 */ /* 0x000fea0003800000 */
[----:B------:R-:W-:-:S13]  /*13b0*/  ISETP.GT.U32.AND P0, PT, R38, 0x1, PT ;  /* 0x000000012600780c */ /* 0x000fda0003f04070 */
[----:B------:R-:W-:Y:S05]  /*13c0*/  @P0 EXIT ;  /* 0x000000000000094d */ /* 0x000fea0003800000 */
.L_x_18:
[----:B------:R-:W-:-:S08]  /*13d0*/  NOP ;  /* 0x0000000000007918 */ /* 0x000fd00000000000 */
[----:B------:R-:W0:Y:S02]  /*13e0*/  USETMAXREG.TRY_ALLOC.CTAPOOL UP0, 0xe8 ;  /* 0x000000e8000079c8 */ /* 0x000e240008000600 */
[----:B0-----:R-:W-:-:S13]  /*13f0*/  PLOP3.LUT P0, PT, PT, PT, UP0, 0x80, 0x0 ;  /* 0x000000000000781c */ /* 0x001fda0003f0f008 */
[----:B------:R-:W-:Y:S05]  /*1400*/  @!P0 BRA `(.L_x_18) ;  /* 0xfffffffc00f08947 */ /* 0x000fea000383ffff */
[----:B------:R-:W-:-:S13]  /*1410*/  LOP3.LUT P0, RZ, R20, 0xff, RZ, 0xc0, !PT ;  /* 0x000000ff14ff7812 */ /* 0x000fda000780c0ff */
[----:B------:R-:W-:Y:S05]  /*1420*/  @!P0 EXIT ;  /* 0x000000000000894d */ /* 0x000fea0003800000 */
[----:B------:R-:W0:Y:S01]  /*1430*/  S2UR UR6, SR_CgaCtaId ;  /* 0x00000000000679c3 */ /* 0x000e220000008800 */
[CC--:B------:R-:W-:Y:S01]  /*1440*/  LEA.HI R11, R19.reuse, R10.reuse, RZ, 0x2 ;  /* 0x0000000a130b7211 */ /* 0x0c0fe200078f10ff */
[----:B------:R-:W-:Y:S01]  /*1450*/  UIADD3 UR7, UR15, -0x1, URZ ;  /* 0xffffffff0f077890 */ /* 0x000fe2000fffe03f */
[----:B------:R-:W-:Y:S01]  /*1460*/  LEA.HI R19, R19, R10, RZ, 0x5 ;  /* 0x0000000a13137211 */ /* 0x000fe200078f28ff */
[----:B------:R-:W-:Y:S01]  /*1470*/  UMOV UR12, 0x400 ;  /* 0x00000400000c7882 */ /* 0x000fe20000000000 */
[--C-:B------:R-:W-:Y:S01]  /*1480*/  SHF.R.S32.HI R18, RZ, 0x2, R11.reuse ;  /* 0x00000002ff127819 */ /* 0x100fe2000001140b */
[----:B------:R-:W-:Y:S01]  /*1490*/  UISETP.LT.AND UP0, UPT, UR13, 0x1, UPT ;  /* 0x000000010d00788c */ /* 0x000fe2000bf01270 */
[----:B------:R-:W-:Y:S01]  /*14a0*/  SHF.R.S32.HI R17, RZ, 0x1f, R11 ;  /* 0x0000001fff117819 */ /* 0x000fe2000001140b */
[----:B------:R-:W-:Y:S01]  /*14b0*/  USHF.L.U32 UR20, UR13, 0x1, URZ ;  /* 0x000000010d147899 */ /* 0x000fe2000800063f */
[----:B------:R-:W-:Y:S01]  /*14c0*/  LOP3.LUT R11, R11, 0xfffffffc, RZ, 0xc0, !PT ;  /* 0xfffffffc0b0b7812 */ /* 0x000fe200078ec0ff */
[----:B------:R-:W-:Y:S01]  /*14d0*/  USEL UR14, UR13, 0x1, UP0 ;  /* 0x000000010d0e7887 */ /* 0x000fe20008000000 */
[----:B------:R-:W-:Y:S01]  /*14e0*/  LEA.HI R17, R17, R18, RZ, 0x3 ;  /* 0x0000001211117211 */ /* 0x000fe200078f18ff */
[----:B------:R-:W-:Y:S01]  /*14f0*/  UISETP.NE.AND UP0, UPT, UR7, URZ, UPT ;  /* 0x0000003f0700728c */ /* 0x000fe2000bf05270 */
[----:B------:R-:W-:Y:S01]  /*1500*/  LOP3.LUT R148, R7, 0x1, RZ, 0xfc, !PT ;  /* 0x0000000107947812 */ /* 0x000fe200078efcff */
[----:B------:R-:W-:Y:S01]  /*1510*/  IMAD.IADD R16, R10, 0x1, -R11 ;  /* 0x000000010a107824 */ /* 0x000fe200078e0a0b */
[----:B------:R-:W-:Y:S01]  /*1520*/  LOP3.LUT R17, R17, 0xfffffff8, RZ, 0xc0, !PT ;  /* 0xfffffff811117812 */ /* 0x000fe200078ec0ff */
[----:B------:R-:W-:-:S04]  /*1530*/  UIADD3 UR14, -UR14, UR13, URZ ;  /* 0x0000000d0e0e7290 */ /* 0x000fc8000fffe13f */
[----:B------:R-:W-:Y:S01]  /*1540*/  IMAD.IADD R18, R18, 0x1, -R17 ;  /* 0x0000000112127824 */ /* 0x000fe200078e0a11 */
[----:B------:R-:W-:Y:S01]  /*1550*/  SHF.R.S32.HI R17, RZ, 0x5, R19 ;  /* 0x00000005ff117819 */ /* 0x000fe20000011413 */
[----:B0-----:R-:W-:-:S03]  /*1560*/  ULEA UR12, UR6, UR12, 0x18 ;  /* 0x0000000c060c7291 */ /* 0x001fc6000f8ec03f */
[--C-:B------:R-:W-:Y:S01]  /*1570*/  SHF.R.S32.HI R19, RZ, 0x1f, R18.reuse ;  /* 0x0000001fff137819 */ /* 0x100fe20000011412 */
[----:B------:R-:W-:Y:S01]  /*1580*/  USHF.L.U32 UR6, UR7, 0x3, URZ ;  /* 0x0000000307067899 */ /* 0x000fe2000800063f */
[C-C-:B------:R-:W-:Y:S01]  /*1590*/  IMAD R20, R17.reuse, -0x10, -R18.reuse ;  /* 0xfffffff011147824 */ /* 0x140fe200078e0a12 */
[----:B------:R-:W-:Y:S02]  /*15a0*/  USEL UR7, URZ, 0x1, UP0 ;  /* 0x000000013f077887 */ /* 0x000fe40008000000 */
[----:B------:R-:W-:Y:S01]  /*15b0*/  ULOP3.LUT UR6, UR6, 0x8, URZ, 0xc0, !UPT ;  /* 0x0000000806067892 */ /* 0x000fe2000f8ec03f */
[----:B------:R-:W-:Y:S01]  /*15c0*/  IMAD.WIDE R10, R17, 0x10, R18 ;  /* 0x00000010110a7825 */ /* 0x000fe200078e0212 */
[----:B------:R-:W-:Y:S02]  /*15d0*/  UIADD3 UR21, UR12, 0x60, URZ ;  /* 0x000000600c157890 */ /* 0x000fe4000fffe03f */
[----:B------:R-:W-:Y:S01]  /*15e0*/  ULOP3.LUT UR22, UR6, 0x8, URZ, 0x3c, !UPT ;  /* 0x0000000806167892 */ /* 0x000fe2000f8e3c3f */
[----:B------:R-:W-:Y:S01]  /*15f0*/  IMAD.U32 R150, RZ, RZ, UR7 ;  /* 0x00000007ff967e24 */ /* 0x000fe2000f8e00ff */
[----:B------:R-:W-:-:S02]  /*1600*/  ULOP3.LUT UR16, UR6, 0x18, URZ, 0x3c, !UPT ;  /* 0x0000001806107892 */ /* 0x000fc4000f8e3c3f */
[----:B------:R-:W-:Y:S01]  /*1610*/  ULEA UR15, UR15, UR21, 0x3 ;  /* 0x000000150f0f7291 */ /* 0x000fe2000f8e183f */
[----:B------:R-:W-:Y:S02]  /*1620*/  ULDC UR6, c[0x0][0x284] ;  /* 0x0000a10000067ab9 */ /* 0x000fe40000000800 */
[----:B------:R-:W-:-:S09]  /*1630*/  VIADD R17, R20, UR6 ;  /* 0x0000000614117c36 */ /* 0x000fd20008000000 */
.L_x_173:
[----:B------:R-:W-:Y:S01]  /*1640*/  SHF.L.U32 R18, R150, 0x1f, RZ ;  /* 0x0000001f96127819 */ /* 0x000fe200000006ff */
[----:B------:R-:W0:Y:S01]  /*1650*/  LDC R19, c[0x0][0x28c] ;  /* 0x0000a300ff137b82 */ /* 0x000e220000000800 */
[----:B------:R-:W-:Y:S01]  /*1660*/  UMOV UR6, URZ ;  /* 0x0000003f00067c82 */ /* 0x000fe20008000000 */
[----:B------:R-:W-:Y:S01]  /*1670*/  UMOV UR17, UR5 ;  /* 0x0000000500117c82 */ /* 0x000fe20008000000 */
[----:B-1----:R-:W1:Y:S01]  /*1680*/  SYNCS.PHASECHK.TRANS64.TRYWAIT P0, [UR15+-0x8], R18 ;  /* 0xfffff812ff0075a7 */ /* 0x002e62000800014f */
[----:B0-----:R-:W-:Y:S01]  /*1690*/  ISETP.GE.AND P1, PT, R19, 0x1, PT ;  /* 0x000000011300780c */ /* 0x001fe20003f26270 */
[----:B-1-34-:R-:W-:-:S12]  /*16a0*/  @!P0 BRA `(.L_x_19) ;  /* 0x0000007800e08947 */ /* 0x01afd80003800000 */
.L_x_196:
[----:B------:R-:W-:Y:S01]  /*16b0*/  UMOV UR7, URZ ;  /* 0x0000003f00077c82 */ /* 0x000fe20008000000 */
[----:B------:R-:W-:Y:S01]  /*16c0*/  UMOV UR8, URZ ;  /* 0x0000003f00087c82 */ /* 0x000fe20008000000 */
[----:B------:R-:W-:Y:S02]  /*16d0*/  CS2R R88, SRZ ;  /* 0x0000000000587805 */ /* 0x000fe4000001ff00 */
[----:B------:R-:W-:Y:S02]  /*16e0*/  CS2R R22, SRZ ;  /* 0x0000000000167805 */ /* 0x000fe4000001ff00 */
[----:B------:R-:W-:Y:S02]  /*16f0*/  CS2R R90, SRZ ;  /* 0x00000000005a7805 */ /* 0x000fe4000001ff00 */
[----:B------:R-:W-:Y:S02]  /*1700*/  CS2R R92, SRZ ;  /* 0x00000000005c7805 */ /* 0x000fe4000001ff00 */
[----:B------:R-:W-:-:S02]  /*1710*/  CS2R R94, SRZ ;  /* 0x00000000005e7805 */ /* 0x000fc4000001ff00 */
[----:B------:R-:W-:Y:S02]  /*1720*/  CS2R R96, SRZ ;  /* 0x0000000000607805 */ /* 0x000fe4000001ff00 */
        /* <DEDUP_REMOVED lines=24> */
[----:B------:R-:W-:Y:S01]  /*18b0*/  CS2R R146, SRZ ;  /* 0x0000000000927805 */ /* 0x000fe2000001ff00 */
[----:B------:R-:W-:Y:S01]  /*18c0*/  IMAD.MOV.U32 R149, RZ, RZ, RZ ;  /* 0x000000ffff957224 */ /* 0x000fe200078e00ff */
[----:B------:R-:W-:Y:S01]  /*18d0*/  CS2R R24, SRZ ;  /* 0x0000000000187805 */ /* 0x000fe2000001ff00 */
[----:B------:R-:W-:Y:S01]  /*18e0*/  IMAD.MOV.U32 R151, RZ, RZ, RZ ;  /* 0x000000ffff977224 */ /* 0x000fe200078e00ff */
[----:B------:R-:W-:Y:S01]  /*18f0*/  CS2R R26, SRZ ;  /* 0x00000000001a7805 */ /* 0x000fe2000001ff00 */
[----:B------:R-:W-:Y:S01]  /*1900*/  IMAD.U32 R152, RZ, RZ, UR4 ;  /* 0x00000004ff987e24 */ /* 0x000fe2000f8e00ff */
        /* <DEDUP_REMOVED lines=29> */
[----:B------:R-:W-:Y:S01]  /*1ae0*/  CS2R R86, SRZ ;  /* 0x0000000000567805 */ /* 0x000fe2000001ff00 */
[----:B------:R-:W-:Y:S06]  /*1af0*/  @!P1 BRA `(.L_x_20) ;  /* 0x0000000800289947 */ /* 0x000fec0003800000 */
[----:B------:R-:W-:-:S13]  /*1b00*/  ISETP.NE.AND P1, PT, R148, 0x3, PT ;  /* 0x000000039400780c */ /* 0x000fda0003f25270 */
[----:B------:R-:W-:Y:S05]  /*1b10*/  @!P1 BRA `(.L_x_21) ;  /* 0x0000000000049947 */ /* 0x000fea0003800000 */
[----:B------:R-:W-:Y:S01]  /*1b20*/  BPT.TRAP 0x1 ;  /* 0x000000040000795c */ /* 0x000fe20000300000 */
.L_x_21:
[----:B------:R-:W-:Y:S01]  /*1b30*/  ULEA UR6, UR5, UR12, 0x3 ;  /* 0x0000000c05067291 */ /* 0x000fe2000f8e183f */
[----:B0-----:R-:W-:-:S05]  /*1b40*/  IMAD.U32 R18, RZ, RZ, UR4 ;  /* 0x00000004ff127e24 */ /* 0x001fca000f8e00ff */
[----:B------:R-:W-:-:S04]  /*1b50*/  SHF.L.U32 R18, R18, 0x1f, RZ ;  /* 0x0000001f12127819 */ /* 0x000fc800000006ff */
[----:B------:R0:W1:Y:S01]  /*1b60*/  SYNCS.PHASECHK.TRANS64.TRYWAIT P0, [UR6], R18 ;  /* 0x00000012ff0075a7 */ /* 0x0000620008000146 */
[----:B------:R-:W-:Y:S05]  /*1b70*/  @!P1 BRA `(.L_x_22) ;  /* 0x0000000000049947 */ /* 0x000fea0003800000 */
[----:B------:R-:W-:Y:S01]  /*1b80*/  BPT.TRAP 0x1 ;  /* 0x000000040000795c */ /* 0x000fe20000300000 */
.L_x_22:
[----:B-1----:R-:W-:Y:S05]  /*1b90*/  @P0 BRA `(.L_x_23) ;  /* 0x0000000000080947 */ /* 0x002fea0003800000 */
[----:B------:R-:W1:Y:S02]  /*1ba0*/  SYNCS.PHASECHK.TRANS64.TRYWAIT P0, [UR6], R18 ;  /* 0x00000012ff0075a7 */ /* 0x000e640008000146 */
[----:B-1----:R-:W-:Y:S05]  /*1bb0*/  @!P0 BRA `(.L_x_24) ;  /* 0x0000007400b48947 */ /* 0x002fea0003800000 */
.L_x_23:
[----:B------:R-:W-:Y:S01]  /*1bc0*/  UIADD3 UR7, UR12, 0x2980, URZ ;  /* 0x000029800c077890 */ /* 0x000fe2000fffe03f */
[----:B------:R-:W-:Y:S01]  /*1bd0*/  WARPGROUP.ARRIVE ;  /* 0x00000000000079c5 */ /* 0x000fe20000000000 */
[----:B------:R-:W-:Y:S01]  /*1be0*/  UIADD3 UR6, UR12, 0x180, URZ ;  /* 0x000001800c067890 */ /* 0x000fe2000fffe03f */
[----:B------:R-:W-:Y:S01]  /*1bf0*/  CS2R R88, SRZ ;  /* 0x0000000000587805 */ /* 0x000fe2000001ff00 */
[----:B------:R-:W-:Y:S01]  /*1c00*/  USHF.R.U32.HI UR7, URZ, 0x4, UR7 ;  /* 0x000000043f077899 */ /* 0x000fe20008011607 */
[----:B------:R-:W-:Y:S01]  /*1c10*/  CS2R R22, SRZ ;  /* 0x0000000000167805 */ /* 0x000fe2000001ff00 */
[----:B------:R-:W-:Y:S01]  /*1c20*/  USHF.R.U32.HI UR6, URZ, 0x4, UR6 ;  /* 0x000000043f067899 */ /* 0x000fe20008011606 */
[----:B------:R-:W-:Y:S01]  /*1c30*/  CS2R R90, SRZ ;  /* 0x00000000005a7805 */ /* 0x000fe2000001ff00 */
[----:B------:R-:W-:Y:S01]  /*1c40*/  ULOP3.LUT UR7, UR7, 0x3fff, URZ, 0xc0, !UPT ;  /* 0x00003fff07077892 */ /* 0x000fe2000f8ec03f */
[----:B------:R-:W-:Y:S01]  /*1c50*/  CS2R R92, SRZ ;  /* 0x00000000005c7805 */ /* 0x000fe2000001ff00 */
[----:B------:R-:W-:Y:S01]  /*1c60*/  ULOP3.LUT UR6, UR6, 0x3fff, URZ, 0xc0, !UPT ;  /* 0x00003fff06067892 */ /* 0x000fe2000f8ec03f */
[----:B------:R-:W-:Y:S01]  /*1c70*/  CS2R R94, SRZ ;  /* 0x00000000005e7805 */ /* 0x000fe2000001ff00 */
[----:B------:R-:W-:Y:S01]  /*1c80*/  ULOP3.LUT UR7, UR7, 0x10000, URZ, 0xfc, !UPT ;  /* 0x0001000007077892 */ /* 0x000fe2000f8efc3f */
[----:B------:R-:W-:Y:S01]  /*1c90*/  CS2R R96, SRZ ;  /* 0x0000000000607805 */ /* 0x000fe2000001ff00 */
[----:B------:R-:W-:Y:S01]  /*1ca0*/  ULOP3.LUT UR6, UR6, 0x10000, URZ, 0xfc, !UPT ;  /* 0x0001000006067892 */ /* 0x000fe2000f8efc3f */
[----:B------:R-:W-:Y:S01]  /*1cb0*/  CS2R R98, SRZ ;  /* 0x0000000000627805 */ /* 0x000fe2000001ff00 */
[----:B------:R-:W-:Y:S01]  /*1cc0*/  ULEA UR10, UR5, UR7, 0x8 ;  /* 0x00000007050a7291 */ /* 0x000fe2000f8e403f */
[----:B------:R-:W-:Y:S01]  /*1cd0*/  CS2R R102, SRZ ;  /* 0x0000000000667805 */ /* 0x000fe2000001ff00 */
[----:B------:R-:W-:Y:S01]  /*1ce0*/  ULEA UR8, UR5, UR6, 0x7 ;  /* 0x0000000605087291 */ /* 0x000fe2000f8e383f */
[----:B------:R-:W-:Y:S01]  /*1cf0*/  CS2R R100, SRZ ;  /* 0x0000000000647805 */ /* 0x000fe2000001ff00 */
[----:B------:R-:W-:Y:S01]  /*1d00*/  ULDC UR7, c[0x0][0x50c] ;  /* 0x0001430000077ab9 */ /* 0x000fe20000000800 */
[----:B------:R-:W-:Y:S01]  /*1d10*/  UMOV UR9, 0xc0000010 ;  /* 0xc000001000097882 */ /* 0x000fe20000000000 */
[----:B------:R-:W-:Y:S01]  /*1d20*/  UISETP.NE.AND UP0, UPT, UR7, 0x1, UPT ;  /* 0x000000010700788c */ /* 0x000fe2000bf05270 */
[----:B------:R-:W-:Y:S01]  /*1d30*/  CS2R R104, SRZ ;  /* 0x0000000000687805 */ /* 0x000fe2000001ff00 */
[----:B------:R-:W-:Y:S01]  /*1d40*/  UMOV UR11, 0xc0000010 ;  /* 0xc0000010000b7882 */ /* 0x000fe20000000000 */
[----:B------:R-:W-:Y:S01]  /*1d50*/  UMOV UR6, 0x1 ;  /* 0x0000000100067882 */ /* 0x000fe20000000000 */
[----:B------:R-:W-:Y:S01]  /*1d60*/  USEL UR7, URZ, 0x1, UP0 ;  /* 0x000000013f077887 */ /* 0x000fe20008000000 */
[----:B------:R-:W-:Y:S01]  /*1d70*/  QGMMA.64x128x32.F32.E5M2.E5M2 R24, gdesc[UR8], RZ, !UPT, gsb0 ;  /* 0x01e00000081879f3 */ /* 0x000fe2000c0038ff */
[----:B------:R-:W-:-:S02]  /*1d80*/  CS2R R106, SRZ ;  /* 0x00000000006a7805 */ /* 0x000fc4000001ff00 */
[----:B------:R-:W-:Y:S02]  /*1d90*/  CS2R R108, SRZ ;  /* 0x00000000006c7805 */ /* 0x000fe4000001ff00 */
[----:B------:R-:W-:Y:S02]  /*1da0*/  CS2R R110, SRZ ;  /* 0x00000000006e7805 */ /* 0x000fe4000001ff00 */
[----:B------:R-:W-:Y:S02]  /*1db0*/  CS2R R112, SRZ ;  /* 0x0000000000707805 */ /* 0x000fe4000001ff00 */
[----:B------:R-:W-:Y:S02]  /*1dc0*/  ISETP.NE.AND P0, PT, RZ, UR7, PT ;  /* 0x00000007ff007c0c */ /* 0x000fe4000bf05270 */
        /* <DEDUP_REMOVED lines=16> */
[----:B------:R-:W-:Y:S01]  /*1ed0*/  CS2R R146, SRZ ;  /* 0x0000000000927805 */ /* 0x000fe2000001ff00 */
[----:B------:R-:W-:Y:S02]  /*1ee0*/  IMAD.MOV.U32 R149, RZ, RZ, RZ ;  /* 0x000000ffff957224 */ /* 0x000fe400078e00ff */
[----:B------:R-:W-:Y:S01]  /*1ef0*/  IMAD.MOV.U32 R151, RZ, RZ, RZ ;  /* 0x000000ffff977224 */ /* 0x000fe200078e00ff */
[----:B------:R-:W-:Y:S06]  /*1f00*/  @!P0 BRA `(.L_x_25) ;  /* 0x0000000400088947 */ /* 0x000fec0003800000 */
[----:B------:R-:W-:Y:S02]  /*1f10*/  WARPGROUP.DEPBAR.LE gsb0, 0x0 ;  /* 0x00008000000079c5 */ /* 0x000fe40000010000 */
[----:B------:R-:W-:-:S01]  /*1f20*/  FADD R151, RZ, R24 ;  /* 0x00000018ff977221 */ /* 0x000fc20000000000 */
[----:B------:R-:W-:Y:S01]  /*1f30*/  FADD R146, RZ, R25 ;  /* 0x00000019ff927221 */ /* 0x000fe20000000000 */
        /* <DEDUP_REMOVED lines=62> */
[----:B------:R-:W-:-:S06]  /*2320*/  UMOV UR6, URZ ;  /* 0x0000003f00067c82 */ /* 0x000fcc0008000000 */
.L_x_25:
[----:B------:R-:W-:-:S04]  /*2330*/  UIADD3 UR17, UR5, 0x1, URZ ;  /* 0x0000000105117890 */ /* 0x000fc8000fffe03f */
[----:B------:R-:W-:-:S04]  /*2340*/  UISETP.NE.AND UP0, UPT, UR17, 0x5, UPT ;  /* 0x000000051100788c */ /* 0x000fc8000bf05270 */
[----:B------:R-:W-:Y:S02]  /*2350*/  USEL UR8, URZ, 0x1, UP0 ;  /* 0x000000013f087887 */ /* 0x000fe40008000000 */
[----:B------:R-:W-:Y:S02]  /*2360*/  USEL UR17, UR17, URZ, UP0 ;  /* 0x0000003f11117287 */ /* 0x000fe40008000000 */
[----:B------:R-:W-:-:S06]  /*2370*/  ULOP3.LUT UR8, UR4, UR8, URZ, 0x3c, !UPT ;  /* 0x0000000804087292 */ /* 0x000fcc000f8e3c3f */
[----:B------:R-:W-:Y:S01]  /*2380*/  IMAD.U32 R152, RZ, RZ, UR8 ;  /* 0x00000008ff987e24 */ /* 0x000fe2000f8e00ff */
[----:B------:R-:W-:-:S06]  /*2390*/  UMOV UR8, 0x1 ;  /* 0x0000000100087882 */ /* 0x000fcc0000000000 */
.L_x_20:
[----:B------:R-:W-:-:S06]  /*23a0*/  UISETP.GE.AND UP0, UPT, UR14, 0x1, UPT ;  /* 0x000000010e00788c */ /* 0x000fcc000bf06270 */
[----:B------:R-:W-:-:S13]  /*23b0*/  PLOP3.LUT P0, PT, PT, PT, UP0, 0x80, 0x0 ;  /* 0x000000000000781c */ /* 0x000fda0003f0f008 */
[----:B------:R-:W-:Y:S05]  /*23c0*/  @!P0 BRA `(.L_x_26) ;  /* 0x0000000400f48947 */ /* 0x000fea0003800000 */
[----:B01----:R-:W-:Y:S01]  /*23d0*/  IMAD.U32 R18, RZ, RZ, UR14 ;  /* 0x0000000eff127e24 */ /* 0x003fe2000f8e00ff */
[----:B------:R-:W-:Y:S01]  /*23e0*/  ULDC UR23, c[0x0][0x50c] ;  /* 0x0001430000177ab9 */ /* 0x000fe20000000800 */
[----:B------:R-:W-:-:S07]  /*23f0*/  IMAD.U32 R19, RZ, RZ, UR5 ;  /* 0x00000005ff137e24 */ /* 0x000fce000f8e00ff */
.L_x_34:
[----:B------:R-:W-:-:S13]  /*2400*/  ISETP.NE.AND P1, PT, R148, 0x3, PT ;  /* 0x000000039400780c */ /* 0x000fda0003f25270 */
[----:B------:R-:W-:Y:S05]  /*2410*/  @!P1 BRA `(.L_x_27) ;  /* 0x0000000000049947 */ /* 0x000fea0003800000 */
[----:B------:R-:W-:Y:S01]  /*2420*/  BPT.TRAP 0x1 ;  /* 0x000000040000795c */ /* 0x000fe20000300000 */
.L_x_27:
[----:B------:R-:W-:Y:S01]  /*2430*/  ULEA UR9, UR17, UR12, 0x3 ;  /* 0x0000000c11097291 */ /* 0x000fe2000f8e183f */
[----:B------:R-:W-:-:S08]  /*2440*/  SHF.L.U32 R20, R152, 0x1f, RZ ;  /* 0x0000001f98147819 */ /* 0x000fd000000006ff */
[----:B------:R0:W1:Y:S01]  /*2450*/  SYNCS.PHASECHK.TRANS64.TRYWAIT P0, [UR9], R20 ;  /* 0x00000014ff0075a7 */ /* 0x0000620008000149 */
[----:B------:R-:W-:Y:S05]  /*2460*/  @!P1 BRA `(.L_x_28) ;  /* 0x0000000000049947 */ /* 0x000fea0003800000 */
[----:B------:R-:W-:Y:S01]  /*2470*/  BPT.TRAP 0x1 ;  /* 0x000000040000795c */ /* 0x000fe20000300000 */
.L_x_28:
[----:B-1----:R-:W-:Y:S05]  /*2480*/  @P0 BRA `(.L_x_29) ;  /* 0x0000000000080947 */ /* 0x002fea0003800000 */
[----:B------:R-:W1:Y:S02]  /*2490*/  SYNCS.PHASECHK.TRANS64.TRYWAIT P0, [UR9], R20 ;  /* 0x00000014ff0075a7 */ /* 0x000e640008000149 */
[----:B-1----:R-:W-:Y:S05]  /*24a0*/  @!P0 BRA `(.L_x_30) ;  /* 0x0000006c00908947 */ /* 0x002fea0003800000 */
.L_x_29:
[----:B------:R-:W-:Y:S01]  /*24b0*/  UIADD3 UR9, UR12, 0x180, URZ ;  /* 0x000001800c097890 */ /* 0x000fe2000fffe03f */
[----:B------:R-:W-:Y:S01]  /*24c0*/  WARPGROUP.ARRIVE ;  /* 0x00000000000079c5 */ /* 0x000fe20000000000 */
[----:B------:R-:W-:Y:S02]  /*24d0*/  UIADD3 UR10, UR12, 0x2980, URZ ;  /* 0x000029800c0a7890 */ /* 0x000fe4000fffe03f */
[----:B------:R-:W-:Y:S02]  /*24e0*/  UISETP.NE.AND UP0, UPT, UR7, URZ, UPT ;  /* 0x0000003f0700728c */ /* 0x000fe4000bf05270 */
[----:B------:R-:W-:Y:S02]  /*24f0*/  USHF.R.U32.HI UR9, URZ, 0x4, UR9 ;  /* 0x000000043f097899 */ /* 0x000fe40008011609 */
[----:B------:R-:W-:Y:S02]  /*2500*/  USHF.R.U32.HI UR10, URZ, 0x4, UR10 ;  /* 0x000000043f0a7899 */ /* 0x000fe4000801160a */
[----:B------:R-:W-:-:S02]  /*2510*/  USEL UR8, UR8, URZ, !UP0 ;  /* 0x0000003f08087287 */ /* 0x000fc4000c000000 */
[----:B------:R-:W-:Y:S02]  /*2520*/  ULOP3.LUT UR9, UR9, 0x3fff, URZ, 0xc0, !UPT ;  /* 0x00003fff09097892 */ /* 0x000fe4000f8ec03f */
[----:B------:R-:W-:Y:S02]  /*2530*/  ULOP3.LUT UR10, UR10, 0x3fff, URZ, 0xc0, !UPT ;  /* 0x00003fff0a0a7892 */ /* 0x000fe4000f8ec03f */
[----:B------:R-:W-:Y:S02]  /*2540*/  UISETP.NE.U32.AND UP0, UPT, UR8, URZ, UPT ;  /* 0x0000003f0800728c */ /* 0x000fe4000bf05070 */
[----:B------:R-:W-:Y:S02]  /*2550*/  ULOP3.LUT UR8, UR9, 0x10000, URZ, 0xfc, !UPT ;  /* 0x0001000009087892 */ /* 0x000fe4000f8efc3f */
[----:B------:R-:W-:Y:S02]  /*2560*/  ULOP3.LUT UR10, UR10, 0x10000, URZ, 0xfc, !UPT ;  /* 0x000100000a0a7892 */ /* 0x000fe4000f8efc3f */
[----:B------:R-:W-:-:S02]  /*2570*/  ULEA UR8, UR17, UR8, 0x7 ;  /* 0x0000000811087291 */ /* 0x000fc4000f8e383f */
[----:B------:R-:W-:Y:S01]  /*2580*/  ULEA UR10, UR17, UR10, 0x8 ;  /* 0x0000000a110a7291 */ /* 0x000fe2000f8e403f */
[----:B------:R-:W-:Y:S01]  /*2590*/  UMOV UR9, 0xc0000010 ;  /* 0xc000001000097882 */ /* 0x000fe20000000000 */
[----:B------:R-:W-:Y:S01]  /*25a0*/  UMOV UR11, 0xc0000010 ;  /* 0xc0000010000b7882 */ /* 0x000fe20000000000 */
[----:B------:R-:W-:-:S06]  /*25b0*/  UIADD3 UR6, UR6, 0x1, URZ ;  /* 0x0000000106067890 */ /* 0x000fcc000fffe03f */
[----:B------:R-:W-:Y:S01]  /*25c0*/  QGMMA.64x128x32.F32.E5M2.E5M2 R24, gdesc[UR8], R24, UP0, gsb0 ;  /* 0x01e00000081879f3 */ /* 0x000fe2000b803818 */
[----:B------:R-:W-:-:S04]  /*25d0*/  UISETP.NE.AND UP0, UPT, UR6, UR23, UPT ;  /* 0x000000170600728c */ /* 0x000fc8000bf05270 */
[----:B------:R-:W-:-:S06]  /*25e0*/  USEL UR7, URZ, 0x1, UP0 ;  /* 0x000000013f077887 */ /* 0x000fcc0008000000 */
[----:B------:R-:W-:Y:S01]  /*25f0*/  ISETP.NE.AND P0, PT, RZ, UR7, PT ;  /* 0x00000007ff007c0c */ /* 0x000fe2000bf05270 */
[----:B------:R-:W-:-:S12]  /*2600*/  WARPGROUP.DEPBAR.LE gsb0, 0x1 ;  /* 0x00008000000079c5 */ /* 0x000fd80000010100 */
[----:B------:R-:W-:Y:S05]  /*2610*/  @!P0 BRA `(.L_x_31) ;  /* 0x0000000400088947 */ /* 0x000fea0003800000 */
[----:B------:R-:W-:Y:S02]  /*2620*/  WARPGROUP.DEPBAR.LE gsb0, 0x0 ;  /* 0x00008000000079c5 */ /* 0x000fe40000010000 */
[----:B------:R-:W-:-:S01]  /*2630*/  FADD R151, R24, R151 ;  /* 0x0000009718977221 */ /* 0x000fc20000000000 */
[----:B------:R-:W-:Y:S01]  /*2640*/  FADD R146, R25, R146 ;  /* 0x0000009219927221 */ /* 0x000fe20000000000 */
        /* <DEDUP_REMOVED lines=62> */
[----:B------:R-:W-:-:S06]  /*2a30*/  UMOV UR6, URZ ;  /* 0x0000003f00067c82 */ /* 0x000fcc0008000000 */
.L_x_31:
[----:B------:R-:W-:Y:S05]  /*2a40*/  @!P1 BRA `(.L_x_32) ;  /* 0x0000000000049947 */ /* 0x000fea0003800000 */
[----:B------:R-:W-:Y:S01]  /*2a50*/  BPT.TRAP 0x1 ;  /* 0x000000040000795c */ /* 0x000fe20000300000 */
.L_x_32:
[----:B------:R-:W-:-:S13]  /*2a60*/  ISETP.NE.AND P0, PT, R13, RZ, PT ;  /* 0x000000ff0d00720c */ /* 0x000fda0003f05270 */
[----:B01----:R-:W-:-:S05]  /*2a70*/  @P0 LEA R20, R19, UR12, 0x3 ;  /* 0x0000000c13140c11 */ /* 0x003fca000f8e18ff */
[----:B------:R-:W-:-:S05]  /*2a80*/  @P0 VIADD R21, R20, 0x28 ;  /* 0x0000002814150836 */ /* 0x000fca0000000000 */
[----:B------:R-:W-:-:S04]  /*2a90*/  @P0 PRMT R21, R12, 0x654, R21 ;  /* 0x000006540c150816 */ /* 0x000fc80000000015 */
[----:B------:R0:W-:Y:S01]  /*2aa0*/  @P0 SYNCS.ARRIVE.TRANS64.RED.A1T0 RZ, [R21+URZ], RZ ;  /* 0x000000ff15ff09a7 */ /* 0x0001e2000810043f */
[----:B------:R-:W-:-:S13]  /*2ab0*/  ISETP.GT.U32.AND P0, PT, R7, 0x1, PT ;  /* 0x000000010700780c */ /* 0x000fda0003f04070 */
[----:B0-----:R-:W-:Y:S05]  /*2ac0*/  @P0 BRA `(.L_x_33) ;  /* 0x0000000000040947 */ /* 0x001fea0003800000 */
[----:B------:R-:W-:Y:S01]  /*2ad0*/  BPT.TRAP 0x1 ;  /* 0x000000040000795c */ /* 0x000fe20000300000 */
.L_x_33:
[----:B------:R-:W-:Y:S01]  /*2ae0*/  UIADD3 UR17, UR17, 0x1, URZ ;  /* 0x0000000111117890 */ /* 0x000fe2000fffe03f */
[C---:B------:R-:W-:Y:S01]  /*2af0*/  ISETP.GT.AND P1, PT, R18.reuse, 0x1, PT ;  /* 0x000000011200780c */ /* 0x040fe20003f24270 */
[----:B------:R-:W-:Y:S02]  /*2b00*/  VIADD R19, R19, 0x1 ;  /* 0x0000000113137836 */ /* 0x000fe40000000000 */
[----:B------:R-:W-:Y:S01]  /*2b10*/  UISETP.NE.AND UP0, UPT, UR17, 0x5, UPT ;  /* 0x000000051100788c */ /* 0x000fe2000bf05270 */
[----:B------:R-:W-:Y:S02]  /*2b20*/  VIADD R18, R18, 0xffffffff ;  /* 0xffffffff12127836 */ /* 0x000fe40000000000 */
[C---:B------:R-:W-:Y:S01]  /*2b30*/  ISETP.NE.AND P0, PT, R19.reuse, 0x5, PT ;  /* 0x000000051300780c */ /* 0x040fe20003f05270 */
[----:B------:R-:W-:Y:S02]  /*2b40*/  USEL UR8, URZ, 0x1, UP0 ;  /* 0x000000013f087887 */ /* 0x000fe40008000000 */
[----:B------:R-:W-:Y:S01]  /*2b50*/  USEL UR17, UR17, URZ, UP0 ;  /* 0x0000003f11117287 */ /* 0x000fe20008000000 */
[----:B------:R-:W-:-:S03]  /*2b60*/  SEL R19, R19, RZ, P0 ;  /* 0x000000ff13137207 */ /* 0x000fc60000000000 */
[----:B------:R-:W-:Y:S01]  /*2b70*/  LOP3.LUT R152, R152, UR8, RZ, 0x3c, !PT ;  /* 0x0000000898987c12 */ /* 0x000fe2000f8e3cff */
[----:B------:R-:W-:Y:S01]  /*2b80*/  UMOV UR8, 0x1 ;  /* 0x0000000100087882 */ /* 0x000fe20000000000 */
[----:B------:R-:W-:Y:S06]  /*2b90*/  @P1 BRA `(.L_x_34) ;  /* 0xfffffff800181947 */ /* 0x000fec000383ffff */
.L_x_26:
[----:B------:R-:W-:Y:S01]  /*2ba0*/  UISETP.NE.AND UP0, UPT, UR6, URZ, UPT ;  /* 0x0000003f0600728c */ /* 0x000fe2000bf05270 */
[----:B01----:R-:W0:Y:S01]  /*2bb0*/  LDC R18, c[0x0][0x28c] ;  /* 0x0000a300ff127b82 */ /* 0x003e220000000800 */
[----:B------:R-:W-:Y:S02]  /*2bc0*/  IMAD.U32 R19, RZ, RZ, UR22 ;  /* 0x00000016ff137e24 */ /* 0x000fe4000f8e00ff */
[----:B------:R-:W-:-:S06]  /*2bd0*/  USEL UR6, URZ, 0x1, !UP0 ;  /* 0x000000013f067887 */ /* 0x000fcc000c000000 */
[----:B------:R-:W-:-:S13]  /*2be0*/  ISETP.NE.AND P0, PT, RZ, UR6, PT ;  /* 0x00000006ff007c0c */ /* 0x000fda000bf05270 */
[----:B------:R-:W-:Y:S05]  /*2bf0*/  @!P0 BRA `(.L_x_35) ;  /* 0x0000000400048947 */ /* 0x000fea0003800000 */
[----:B------:R-:W-:Y:S02]  /*2c00*/  WARPGROUP.DEPBAR.LE gsb0, 0x0 ;  /* 0x00008000000079c5 */ /* 0x000fe40000010000 */
[----:B------:R-:W-:Y:S01]  /*2c10*/  FADD R151, R24, R151 ;  /* 0x0000009718977221 */ /* 0x000fe20000000000 */
        /* <DEDUP_REMOVED lines=62> */
[----:B------:R-:W-:-:S07]  /*3000*/  FADD R88, R88, R87 ;  /* 0x0000005758587221 */ /* 0x000fce0000000000 */
.L_x_35:
[----:B0-----:R-:W-:Y:S01]  /*3010*/  ISETP.GE.AND P0, PT, R18, 0x1, PT ;  /* 0x000000011200780c */ /* 0x001fe20003f06270 */
[----:B------:R0:W-:Y:S01]  /*3020*/  SYNCS.ARRIVE.TRANS64.A1T0 RZ, [R19+UR21], RZ ;  /* 0x000000ff13ff79a7 */ /* 0x0001e20008100015 */
[----:B------:R-:W-:-:S11]  /*3030*/  WARPGROUP.DEPBAR.LE gsb0, 0x0 ;  /* 0x00008000000079c5 */ /* 0x000fd60000010000 */
[----:B------:R-:W-:Y:S05]  /*3040*/  @!P0 BRA `(.L_x_36) ;  /* 0x0000000000488947 */ /* 0x000fea0003800000 */
[----:B------:R-:W-:-:S13]  /*3050*/  ISETP.NE.AND P0, PT, R148, 0x3, PT ;  /* 0x000000039400780c */ /* 0x000fda0003f05270 */
[----:B------:R-:W-:Y:S05]  /*3060*/  @!P0 BRA `(.L_x_37) ;  /* 0x0000000000048947 */ /* 0x000fea0003800000 */
[----:B------:R-:W-:Y:S01]  /*3070*/  BPT.TRAP 0x1 ;  /* 0x000000040000795c */ /* 0x000fe20000300000 */
.L_x_37:
[----:B------:R-:W-:-:S13]  /*3080*/  ISETP.NE.AND P0, PT, R13, RZ, PT ;  /* 0x000000ff0d00720c */ /* 0x000fda0003f05270 */
[----:B------:R-:W-:-:S05]  /*3090*/  VOTEU.ANY UP0, P0 ;  /* 0x00000000003f7886 */ /* 0x000fca0000000100 */
[----:B------:R-:W-:-:S06]  /*30a0*/  @UP0 UIADD3 UR6, UR14, UR5, URZ ;  /* 0x000000050e060290 */ /* 0x000fcc000fffe03f */
[----:B------:R-:W-:Y:S02]  /*30b0*/  IMAD.U32 R18, RZ, RZ, UR6 ;  /* 0x00000006ff127e24 */ /* 0x000fe4000f8e00ff */
[----:B------:R-:W-:Y:S02]  /*30c0*/  IMAD.U32 R21, RZ, RZ, UR6 ;  /* 0x00000006ff157e24 */ /* 0x000fe4000f8e00ff */
[----:B0-----:R-:W-:-:S05]  /*30d0*/  @P0 IMAD.WIDE.U32 R18, R18, -0x33333333, RZ ;  /* 0xcccccccd12120825 */ /* 0x001fca00078e00ff */
[----:B------:R-:W-:-:S05]  /*30e0*/  @P0 SHF.R.U32.HI R18, RZ, 0x2, R19 ;  /* 0x00000002ff120819 */ /* 0x000fca0000011613 */
[----:B------:R-:W-:-:S05]  /*30f0*/  @P0 IMAD R18, R18, -0x5, R21 ;  /* 0xfffffffb12120824 */ /* 0x000fca00078e0215 */
[----:B------:R-:W-:-:S05]  /*3100*/  @P0 LEA R18, R18, UR12, 0x3 ;  /* 0x0000000c12120c11 */ /* 0x000fca000f8e18ff */
[----:B------:R-:W-:-:S05]  /*3110*/  @P0 VIADD R19, R18, 0x28 ;  /* 0x0000002812130836 */ /* 0x000fca0000000000 */
[----:B------:R-:W-:-:S04]  /*3120*/  @P0 PRMT R19, R12, 0x654, R19 ;  /* 0x000006540c130816 */ /* 0x000fc80000000013 */
[----:B------:R1:W-:Y:S01]  /*3130*/  @P0 SYNCS.ARRIVE.TRANS64.RED.A1T0 RZ, [R19+URZ], RZ ;  /* 0x000000ff13ff09a7 */ /* 0x0003e2000810043f */
[----:B------:R-:W-:-:S13]  /*3140*/  ISETP.GT.U32.AND P0, PT, R7, 0x1, PT ;  /* 0x000000010700780c */ /* 0x000fda0003f04070 */
[----:B-1----:R-:W-:Y:S05]  /*3150*/  @P0 BRA `(.L_x_36) ;  /* 0x0000000000040947 */ /* 0x002fea0003800000 */
[----:B------:R-:W-:Y:S01]  /*3160*/  BPT.TRAP 0x1 ;  /* 0x000000040000795c */ /* 0x000fe20000300000 */
.L_x_36:
[----:B------:R-:W-:Y:S01]  /*3170*/  SHF.L.U32 R18, R150, 0x1f, RZ ;  /* 0x0000001f96127819 */ /* 0x000fe200000006ff */
[----:B------:R-:W-:Y:S01]  /*3180*/  UIADD3 UR5, UR20, UR5, URZ ;  /* 0x0000000514057290 */ /* 0x000fe2000fffe03f */
[----:B------:R-:W1:Y:S01]  /*3190*/  LDC R29, c[0x0][0x288] ;  /* 0x0000a200ff1d7b82 */ /* 0x000e620000000800 */
[----:B------:R-:W-:Y:S01]  /*31a0*/  UISETP.GE.U32.AND UP1, UPT, UR20, 0x5, UPT ;  /* 0x000000051400788c */ /* 0x000fe2000bf26070 */
[----:B------:R-:W-:Y:S01]  /*31b0*/  IMAD.SHL.U32 R26, R16, 0x2, RZ ;  /* 0x00000002101a7824 */ /* 0x000fe200078e00ff */
[----:B------:R-:W-:Y:S02]  /*31c0*/  UISETP.GT.U32.AND UP0, UPT, UR5, 0x4, UPT ;  /* 0x000000040500788c */ /* 0x000fe4000bf04070 */
[----:B------:R-:W-:Y:S02]  /*31d0*/  UIMAD.WIDE.U32 UR6, UR5, -0x33333333, URZ ;  /* 0xcccccccd050678a5 */ /* 0x000fe4000f8e003f */
[----:B------:R-:W-:Y:S01]  /*31e0*/  UISETP.LT.U32.AND UP0, UPT, UR20, 0x5, UP0 ;  /* 0x000000051400788c */ /* 0x000fe20008701070 */
[----:B------:R-:W4:Y:S01]  /*31f0*/  SYNCS.PHASECHK.TRANS64.TRYWAIT P0, [UR15+0x8], R18 ;  /* 0x00000812ff0075a7 */ /* 0x000f22000800014f */
[----:B------:R-:W-:Y:S01]  /*3200*/  USHF.R.U32.HI UR6, URZ, 0x2, UR7 ;  /* 0x000000023f067899 */ /* 0x000fe20008011607 */
[----:B------:R-:W-:Y:S01]  /*3210*/  SHF.R.S32.HI R27, RZ, 0x1f, R26 ;  /* 0x0000001fff1b7819 */ /* 0x000fe2000001141a */
[----:B------:R-:W-:-:S02]  /*3220*/  USEL UR8, URZ, 0x1, !UP0 ;  /* 0x000000013f087887 */ /* 0x000fc4000c000000 */
[----:B------:R-:W-:Y:S02]  /*3230*/  UIMAD UR5, UR6, -0x5, UR5 ;  /* 0xfffffffb060578a4 */ /* 0x000fe4000f8e0205 */
[----:B------:R-:W-:-:S04]  /*3240*/  ULOP3.LUT UR4, UR4, UR8, URZ, 0x3c, !UPT ;  /* 0x0000000804047292 */ /* 0x000fc8000f8e3c3f */
[----:B------:R-:W-:Y:S01]  /*3250*/  @UP1 ULOP3.LUT UR4, UR4, 0x1, UR6, 0x78, !UPT ;  /* 0x0000000104041892 */ /* 0x000fe2000f8e7806 */
[----:B-1--4-:R-:W-:Y:S11]  /*3260*/  @!P0 BRA `(.L_x_38) ;  /* 0x0000006000388947 */ /* 0x012ff60003800000 */
.L_x_197:
[----:B------:R-:W-:Y:S01]  /*3270*/  IMAD.SHL.U32 R28, R6, 0x40, RZ ;  /* 0x00000040061c7824 */ /* 0x000fe200078e00ff */
[----:B------:R-:W-:Y:S01]  /*3280*/  ULDC UR8, c[0x0][0x284] ;  /* 0x0000a10000087ab9 */ /* 0x000fe20000000800 */
[----:B------:R-:W-:Y:S01]  /*3290*/  IMAD.SHL.U32 R33, R5, 0x80, RZ ;  /* 0x0000008005217824 */ /* 0x000fe200078e00ff */
[----:B------:R-:W-:Y:S01]  /*32a0*/  SHF.R.S32.HI R34, RZ, 0x1f, R4 ;  /* 0x0000001fff227819 */ /* 0x000fe20000011404 */
[----:B------:R-:W-:Y:S01]  /*32b0*/  ULDC.64 UR6, c[0x0][0x5d0] ;  /* 0x0001740000067ab9 */ /* 0x000fe20000000a00 */
[----:B------:R-:W-:Y:S01]  /*32c0*/  ISETP.GE.AND P0, PT, R28, UR8, PT ;  /* 0x000000081c007c0c */ /* 0x000fe2000bf06270 */
[----:B0-----:R-:W-:Y:S01]  /*32d0*/  IMAD.WIDE.U32 R18, R4, UR6, R26 ;  /* 0x0000000604127c25 */ /* 0x001fe2000f8e001a */
[----:B------:R-:W-:Y:S02]  /*32e0*/  SHF.R.S32.HI R32, RZ, 0x1f, R33 ;  /* 0x0000001fff207819 */ /* 0x000fe40000011421 */
[C---:B------:R-:W-:Y:S01]  /*32f0*/  ISETP.GE.OR P0, PT, R33.reuse, R29, P0 ;  /* 0x0000001d2100720c */ /* 0x040fe20000706670 */
[----:B------:R-:W-:Y:S01]  /*3300*/  IMAD R5, R34, UR6, RZ ;  /* 0x0000000622057c24 */ /* 0x000fe2000f8e02ff */
[----:B------:R-:W-:-:S03]  /*3310*/  IADD3 R18, P1, R33, R18, RZ ;  /* 0x0000001221127210 */ /* 0x000fc60007f3e0ff */
[----:B------:R-:W-:-:S05]  /*3320*/  IMAD R5, R4, UR7, R5 ;  /* 0x0000000704057c24 */ /* 0x000fca000f8e0205 */
[----:B------:R-:W-:-:S03]  /*3330*/  IADD3.X R19, R32, R19, R5, P1, !PT ;  /* 0x0000001320137210 */ /* 0x000fc60000ffe405 */
[----:B------:R-:W-:Y:S05]  /*3340*/  @P0 BRA `(.L_x_39) ;  /* 0x0000004400b80947 */ /* 0x000fea0003800000 */
[----:B------:R-:W0:Y:S01]  /*3350*/  LDC.64 R30, c[0x0][0x5c8] ;  /* 0x00017200ff1e7b82 */ /* 0x000e220000000a00 */
[----:B------:R-:W-:Y:S01]  /*3360*/  IMAD.WIDE R24, R6, 0x40, R10 ;  /* 0x0000004006187825 */ /* 0x000fe200078e020a */
[----:B------:R-:W-:Y:S01]  /*3370*/  ULDC.64 UR6, c[0x0][0x5c0] ;  /* 0x0001700000067ab9 */ /* 0x000fe20000000a00 */
[----:B------:R-:W-:Y:S02]  /*3380*/  BSSY B0, `(.L_x_39) ;  /* 0x000046a000007945 */ /* 0x000fe40003800000 */
[----:B------:R-:W-:-:S04]  /*3390*/  IMAD R6, R16, -0x2, R29 ;  /* 0xfffffffe10067824 */ /* 0x000fc800078e021d */
[----:B------:R-:W-:Y:S02]  /*33a0*/  IMAD.IADD R6, R6, 0x1, -R33 ;  /* 0x0000000106067824 */ /* 0x000fe400078e0a21 */
[-C--:B0-----:R-:W-:Y:S02]  /*33b0*/  IMAD R5, R25, R30.reuse, RZ ;  /* 0x0000001e19057224 */ /* 0x081fe400078e02ff */
[----:B------:R-:W-:-:S04]  /*33c0*/  IMAD.WIDE.U32 R18, R24, R30, R18 ;  /* 0x0000001e18127225 */ /* 0x000fc800078e0012 */
[----:B------:R-:W-:Y:S01]  /*33d0*/  IMAD R21, R24, R31, R5 ;  /* 0x0000001f18157224 */ /* 0x000fe200078e0205 */
[----:B------:R-:W-:Y:S02]  /*33e0*/  LEA R5, P0, R30, R18, 0x3 ;  /* 0x000000121e057211 */ /* 0x000fe400078018ff */
[----:B------:R-:W-:Y:S01]  /*33f0*/  IADD3 R20, P1, R18, UR6, RZ ;  /* 0x0000000612147c10 */ /* 0x000fe2000ff3e0ff */
[----:B------:R-:W-:Y:S01]  /*3400*/  IMAD.IADD R21, R19, 0x1, R21 ;  /* 0x0000000113157824 */ /* 0x000fe200078e0215 */
[----:B------:R-:W-:-:S04]  /*3410*/  IADD3 R18, P3, R5, UR6, RZ ;  /* 0x0000000605127c10 */ /* 0x000fc8000ff7e0ff */
[----:B------:R-:W-:Y:S01]  /*3420*/  LEA.HI.X R5, R30, R21, R31, 0x3, P0 ;  /* 0x000000151e057211 */ /* 0x000fe200000f1c1f */
[----:B------:R-:W-:Y:S01]  /*3430*/  IMAD.IADD R30, R17, 0x1, -R28 ;  /* 0x00000001111e7824 */ /* 0x000fe200078e0a1c */
[----:B---3-5:R-:W-:Y:S02]  /*3440*/  FSETP.NEU.AND P0, PT, R15, RZ, PT ;  /* 0x000000ff0f00720b */ /* 0x028fe40003f0d000 */
[----:B------:R-:W-:Y:S02]  /*3450*/  IADD3.X R21, R21, UR7, RZ, P1, !PT ;  /* 0x0000000715157c10 */ /* 0x000fe40008ffe4ff */
[----:B------:R-:W-:-:S09]  /*3460*/  IADD3.X R19, R5, UR7, RZ, P3, !PT ;  /* 0x0000000705137c10 */ /* 0x000fd20009ffe4ff */
[----:B------:R-:W-:Y:S05]  /*3470*/  @!P0 BRA `(.L_x_40) ;  /* 0x0000003400608947 */ /* 0x000fea0003800000 */
[----:B------:R-:W-:Y:S01]  /*3480*/  ULDC.64 UR6, c[0x0][0x5b8] ;  /* 0x00016e0000067ab9 */ /* 0x000fe20000000a00 */
[----:B------:R-:W-:Y:S01]  /*3490*/  ULDC.64 UR8, c[0x0][0x5a8] ;  /* 0x00016a0000087ab9 */ /* 0x000fe20000000a00 */
[----:B------:R-:W-:Y:S01]  /*34a0*/  IMAD.WIDE.U32 R26, R4, UR6, R26 ;  /* 0x00000006041a7c25 */ /* 0x000fe2000f8e001a */
[----:B------:R-:W-:Y:S01]  /*34b0*/  BSSY B1, `(.L_x_41) ;  /* 0x0000010000017945 */ /* 0x000fe20003800000 */
[----:B------:R-:W-:Y:S02]  /*34c0*/  PRMT R28, RZ, 0x7610, R28 ;  /* 0x00007610ff1c7816 */ /* 0x000fe4000000001c */
[----:B------:R-:W-:Y:S01]  /*34d0*/  IMAD R5, R34, UR6, RZ ;  /* 0x0000000622057c24 */ /* 0x000fe2000f8e02ff */
[----:B------:R-:W-:-:S03]  /*34e0*/  IADD3 R26, P0, R33, R26, RZ ;  /* 0x0000001a211a7210 */ /* 0x000fc60007f1e0ff */
[----:B------:R-:W-:Y:S01]  /*34f0*/  IMAD R5, R4, UR7, R5 ;  /* 0x0000000704057c24 */ /* 0x000fe2000f8e0205 */
[----:B------:R-:W-:Y:S02]  /*3500*/  ULDC.64 UR6, c[0x0][0x5b0] ;  /* 0x00016c0000067ab9 */ /* 0x000fe40000000a00 */
[----:B------:R-:W-:Y:S02]  /*3510*/  IMAD R29, R25, UR6, RZ ;  /* 0x00000006191d7c24 */ /* 0x000fe4000f8e02ff */
[----:B------:R-:W-:Y:S02]  /*3520*/  IADD3.X R27, R32, R27, R5, P0, !PT ;  /* 0x0000001b201b7210 */ /* 0x000fe400007fe405 */
[----:B------:R-:W-:Y:S01]  /*3530*/  ISETP.GE.AND P0, PT, R30, 0x1, PT ;  /* 0x000000011e00780c */ /* 0x000fe20003f06270 */
[C---:B------:R-:W-:Y:S02]  /*3540*/  IMAD R29, R24.reuse, UR7, R29 ;  /* 0x00000007181d7c24 */ /* 0x040fe4000f8e021d */
[----:B------:R-:W-:Y:S01]  /*3550*/  IMAD.WIDE.U32 R4, R24, UR6, R26 ;  /* 0x0000000618047c25 */ /* 0x000fe2000f8e001a */
[----:B------:R-:W-:-:S02]  /*3560*/  ISETP.LT.OR P4, PT, R6, 0x1, !P0 ;  /* 0x000000010600780c */ /* 0x000fc40004781670 */
[----:B------:R-:W-:-:S04]  /*3570*/  IADD3 R4, P1, R4, UR8, RZ ;  /* 0x0000000804047c10 */ /* 0x000fc8000ff3e0ff */
[----:B------:R-:W-:-:S07]  /*3580*/  IADD3.X R5, R5, UR9, R29, P1, !PT ;  /* 0x0000000905057c10 */ /* 0x000fce0008ffe41d */
[----:B------:R-:W-:Y:S05]  /*3590*/  @P4 BRA `(.L_x_42) ;  /* 0x0000000000044947 */ /* 0x000fea0003800000 */
[----:B------:R0:W5:Y:S02]  /*35a0*/  LDG.E.U8 R28, desc[UR18][R4.64] ;  /* 0x00000012041c7981 */ /* 0x000164000c1e1100 */
.L_x_42:
[----:B------:R-:W-:Y:S05]  /*35b0*/  BSYNC B1 ;  /* 0x0000000000017941 */ /* 0x000fea0003800000 */
.L_x_41:
[----:B-----5:R-:W-:Y:S01]  /*35c0*/  LOP3.LUT R28, R28, 0xff, RZ, 0xc0, !PT ;  /* 0x000000ff1c1c7812 */ /* 0x020fe200078ec0ff */
[----:B------:R-:W-:Y:S01]  /*35d0*/  BSSY B1, `(.L_x_43) ;  /* 0x000000b000017945 */ /* 0x000fe20003800000 */
[----:B------:R-:W-:Y:S02]  /*35e0*/  ISETP.LT.OR P3, PT, R6, 0x2, !P0 ;  /* 0x000000020600780c */ /* 0x000fe40004761670 */
[----:B------:R-:W-:-:S05]  /*35f0*/  F2FP.F16.E5M2.UNPACK_B R28, R28 ;  /* 0x0000001cff1c723e */ /* 0x000fca00020004ff */
[----:B------:R-:W-:-:S05]  /*3600*/  HADD2.F32 R28, -RZ, R28.H0_H0 ;  /* 0x2000001cff1c7230 */ /* 0x000fca0000004100 */
[----:B------:R-:W-:-:S04]  /*3610*/  FMUL R28, R28, R15 ;  /* 0x0000000f1c1c7220 */ /* 0x000fc80000400000 */
[----:B--2---:R-:W-:-:S05]  /*3620*/  FFMA R28, R151, R14, R28 ;  /* 0x0000000e971c7223 */ /* 0x004fca000000001c */
[----:B------:R-:W-:Y:S02]  /*3630*/  F2FP.SATFINITE.E5M2.F32.PACK_AB_MERGE_C R29, RZ, R28, RZ ;  /* 0x0000001cff1d723e */ /* 0x000fe400048060ff */
[----:B------:R-:W-:-:S03]  /*3640*/  PRMT R28, RZ, 0x7610, R28 ;  /* 0x00007610ff1c7816 */ /* 0x000fc6000000001c */
[----:B------:R1:W-:Y:S01]  /*3650*/  @!P4 STG.E.U8 desc[UR18][R20.64], R29 ;  /* 0x0000001d1400c986 */ /* 0x0003e2000c101112 */
[----:B------:R-:W-:Y:S05]  /*3660*/  @P3 BRA `(.L_x_44) ;  /* 0x0000000000043947 */ /* 0x000fea0003800000 */
[----:B------:R2:W5:Y:S02]  /*3670*/  LDG.E.U8 R28, desc[UR18][R4.64+0x1] ;  /* 0x00000112041c7981 */ /* 0x000564000c1e1100 */
.L_x_44:
[----:B------:R-:W-:Y:S05]  /*3680*/  BSYNC B1 ;  /* 0x0000000000017941 */ /* 0x000fea0003800000 */
.L_x_43:
[----:B-----5:R-:W-:Y:S01]  /*3690*/  LOP3.LUT R28, R28, 0xff, RZ, 0xc0, !PT ;  /* 0x000000ff1c1c7812 */ /* 0x020fe200078ec0ff */
[----:B------:R-:W-:Y:S01]  /*36a0*/  BSSY B1, `(.L_x_45) ;  /* 0x0000013000017945 */ /* 0x000fe20003800000 */
[----:B-1----:R-:W-:Y:S02]  /*36b0*/  IADD3 R29, P1, R24, 0x8, RZ ;  /* 0x00000008181d7810 */ /* 0x002fe40007f3e0ff */
[----:B------:R-:W-:-:S03]  /*36c0*/  F2FP.F16.E5M2.UNPACK_B R28, R28 ;  /* 0x0000001cff1c723e */ /* 0x000fc600020004ff */
[----:B------:R-:W-:Y:S01]  /*36d0*/  IMAD.X R24, RZ, RZ, R25, P1 ;  /* 0x000000ffff187224 */ /* 0x000fe200008e0619 */
[----:B------:R-:W-:Y:S01]  /*36e0*/  ISETP.GE.AND P1, PT, R30, 0x9, PT ;  /* 0x000000091e00780c */ /* 0x000fe20003f26270 */
[----:B------:R-:W-:Y:S02]  /*36f0*/  HADD2.F32 R28, -RZ, R28.H0_H0 ;  /* 0x2000001cff1c7230 */ /* 0x000fe40000004100 */
[----:B------:R-:W-:Y:S01]  /*3700*/  IMAD R24, R24, UR6, RZ ;  /* 0x0000000618187c24 */ /* 0x000fe2000f8e02ff */
[----:B------:R-:W-:Y:S01]  /*3710*/  ISETP.LT.OR P5, PT, R6, 0x1, !P1 ;  /* 0x000000010600780c */ /* 0x000fe20004fa1670 */
[----:B------:R-:W-:-:S04]  /*3720*/  IMAD.WIDE.U32 R26, R29, UR6, R26 ;  /* 0x000000061d1a7c25 */ /* 0x000fc8000f8e001a */
[----:B------:R-:W-:Y:S01]  /*3730*/  FMUL R25, R28, R15 ;  /* 0x0000000f1c197220 */ /* 0x000fe20000400000 */
[----:B------:R-:W-:-:S03]  /*3740*/  IMAD R29, R29, UR7, R24 ;  /* 0x000000071d1d7c24 */ /* 0x000fc6000f8e0218 */
[----:B------:R-:W-:Y:S01]  /*3750*/  FFMA R25, R146, R14, R25 ;  /* 0x0000000e92197223 */ /* 0x000fe20000000019 */
[----:B------:R-:W-:Y:S02]  /*3760*/  IADD3 R24, P4, R26, UR8, RZ ;  /* 0x000000081a187c10 */ /* 0x000fe4000ff9e0ff */
[----:B------:R-:W-:Y:S02]  /*3770*/  PRMT R26, RZ, 0x7610, R26 ;  /* 0x00007610ff1a7816 */ /* 0x000fe4000000001a */
[----:B------:R-:W-:Y:S02]  /*3780*/  F2FP.SATFINITE.E5M2.F32.PACK_AB_MERGE_C R31, RZ, R25, RZ ;  /* 0x00000019ff1f723e */ /* 0x000fe400048060ff */
[----:B------:R-:W-:-:S03]  /*3790*/  IADD3.X R25, R27, UR9, R29, P4, !PT ;  /* 0x000000091b197c10 */ /* 0x000fc6000a7fe41d */
[----:B------:R1:W-:Y:S01]  /*37a0*/  @!P3 STG.E.U8 desc[UR18][R20.64+0x1], R31 ;  /* 0x0000011f1400b986 */ /* 0x0003e2000c101112 */
[----:B------:R-:W-:Y:S05]  /*37b0*/  @P5 BRA `(.L_x_46) ;  /* 0x0000000000045947 */ /* 0x000fea0003800000 */
[----:B------:R3:W5:Y:S02]  /*37c0*/  LDG.E.U8 R26, desc[UR18][R24.64] ;  /* 0x00000012181a7981 */ /* 0x000764000c1e1100 */
.L_x_46:
[----:B------:R-:W-:Y:S05]  /*37d0*/  BSYNC B1 ;  /* 0x0000000000017941 */ /* 0x000fea0003800000 */
.L_x_45:
[----:B-----5:R-:W-:Y:S01]  /*37e0*/  LOP3.LUT R26, R26, 0xff, RZ, 0xc0, !PT ;  /* 0x000000ff1a1a7812 */ /* 0x020fe200078ec0ff */
[----:B------:R-:W-:Y:S01]  /*37f0*/  BSSY B1, `(.L_x_47) ;  /* 0x000000b000017945 */ /* 0x000fe20003800000 */
[----:B------:R-:W-:Y:S02]  /*3800*/  ISETP.LT.OR P3, PT, R6, 0x2, !P1 ;  /* 0x000000020600780c */ /* 0x000fe40004f61670 */
[----:B------:R-:W-:-:S05]  /*3810*/  F2FP.F16.E5M2.UNPACK_B R26, R26 ;  /* 0x0000001aff1a723e */ /* 0x000fca00020004ff */
[----:B------:R-:W-:-:S05]  /*3820*/  HADD2.F32 R26, -RZ, R26.H0_H0 ;  /* 0x2000001aff1a7230 */ /* 0x000fca0000004100 */
[----:B------:R-:W-:-:S04]  /*3830*/  FMUL R26, R26, R15 ;  /* 0x0000000f1a1a7220 */ /* 0x000fc80000400000 */
[----:B------:R-:W-:-:S05]  /*3840*/  FFMA R26, R149, R14, R26 ;  /* 0x0000000e951a7223 */ /* 0x000fca000000001a */
[----:B------:R-:W-:Y:S02]  /*3850*/  F2FP.SATFINITE.E5M2.F32.PACK_AB_MERGE_C R27, RZ, R26, RZ ;  /* 0x0000001aff1b723e */ /* 0x000fe400048060ff */
[----:B------:R-:W-:-:S03]  /*3860*/  PRMT R26, RZ, 0x7610, R26 ;  /* 0x00007610ff1a7816 */ /* 0x000fc6000000001a */
[----:B------:R4:W-:Y:S01]  /*3870*/  @!P5 STG.E.U8 desc[UR18][R18.64], R27 ;  /* 0x0000001b1200d986 */ /* 0x0009e2000c101112 */
[----:B------:R-:W-:Y:S05]  /*3880*/  @P3 BRA `(.L_x_48) ;  /* 0x0000000000043947 */ /* 0x000fea0003800000 */
[----:B------:R0:W5:Y:S02]  /*3890*/  LDG.E.U8 R26, desc[UR18][R24.64+0x1] ;  /* 0x00000112181a7981 */ /* 0x000164000c1e1100 */
.L_x_48:
[----:B------:R-:W-:Y:S05]  /*38a0*/  BSYNC B1 ;  /* 0x0000000000017941 */ /* 0x000fea0003800000 */
.L_x_47:
[----:B-----5:R-:W-:Y:S01]  /*38b0*/  LOP3.LUT R26, R26, 0xff, RZ, 0xc0, !PT ;  /* 0x000000ff1a1a7812 */ /* 0x020fe200078ec0ff */
[----:B------:R-:W-:Y:S01]  /*38c0*/  BSSY B1, `(.L_x_49) ;  /* 0x000000b000017945 */ /* 0x000fe20003800000 */
[----:B------:R-:W-:Y:S02]  /*38d0*/  ISETP.LT.OR P4, PT, R6, 0x9, !P0 ;  /* 0x000000090600780c */ /* 0x000fe40004781670 */
[----:B------:R-:W-:-:S05]  /*38e0*/  F2FP.F16.E5M2.UNPACK_B R26, R26 ;  /* 0x0000001aff1a723e */ /* 0x000fca00020004ff */
[----:B------:R-:W-:-:S05]  /*38f0*/  HADD2.F32 R26, -RZ, R26.H0_H0 ;  /* 0x2000001aff1a7230 */ /* 0x000fca0000004100 */
[----:B----4-:R-:W-:Y:S01]  /*3900*/  FMUL R27, R26, R15 ;  /* 0x0000000f1a1b7220 */ /* 0x010fe20000400000 */
[----:B------:R-:W-:-:S03]  /*3910*/  PRMT R26, RZ, 0x7610, R26 ;  /* 0x00007610ff1a7816 */ /* 0x000fc6000000001a */
[----:B------:R-:W-:-:S05]  /*3920*/  FFMA R27, R144, R14, R27 ;  /* 0x0000000e901b7223 */ /* 0x000fca000000001b */
[----:B------:R-:W-:-:S05]  /*3930*/  F2FP.SATFINITE.E5M2.F32.PACK_AB_MERGE_C R27, RZ, R27, RZ ;  /* 0x0000001bff1b723e */ /* 0x000fca00048060ff */
[----:B------:R4:W-:Y:S01]  /*3940*/  @!P3 STG.E.U8 desc[UR18][R18.64+0x1], R27 ;  /* 0x0000011b1200b986 */ /* 0x0009e2000c101112 */
[----:B------:R-:W-:Y:S05]  /*3950*/  @P4 BRA `(.L_x_50) ;  /* 0x0000000000044947 */ /* 0x000fea0003800000 */
[----:B------:R0:W5:Y:S02]  /*3960*/  LDG.E.U8 R26, desc[UR18][R4.64+0x8] ;  /* 0x00000812041a7981 */ /* 0x000164000c1e1100 */
.L_x_50:
[----:B------:R-:W-:Y:S05]  /*3970*/  BSYNC B1 ;  /* 0x0000000000017941 */ /* 0x000fea0003800000 */
.L_x_49:
[----:B-----5:R-:W-:Y:S01]  /*3980*/  LOP3.LUT R26, R26, 0xff, RZ, 0xc0, !PT ;  /* 0x000000ff1a1a7812 */ /* 0x020fe200078ec0ff */
[----:B------:R-:W-:Y:S01]  /*3990*/  BSSY B1, `(.L_x_51) ;  /* 0x000000b000017945 */ /* 0x000fe20003800000 */
[----:B------:R-:W-:Y:S02]  /*39a0*/  ISETP.LT.OR P3, PT, R6, 0xa, !P0 ;  /* 0x0000000a0600780c */ /* 0x000fe40004761670 */
[----:B------:R-:W-:-:S05]  /*39b0*/  F2FP.F16.E5M2.UNPACK_B R26, R26 ;  /* 0x0000001aff1a723e */ /* 0x000fca00020004ff */
[----:B------:R-:W-:-:S05]  /*39c0*/  HADD2.F32 R26, -RZ, R26.H0_H0 ;  /* 0x2000001aff1a7230 */ /* 0x000fca0000004100 */
[----:B------:R-:W-:-:S04]  /*39d0*/  FMUL R26, R26, R15 ;  /* 0x0000000f1a1a7220 */ /* 0x000fc80000400000 */
[----:B------:R-:W-:-:S05]  /*39e0*/  FFMA R26, R147, R14, R26 ;  /* 0x0000000e931a7223 */ /* 0x000fca000000001a */
[----:B----4-:R-:W-:Y:S02]  /*39f0*/  F2FP.SATFINITE.E5M2.F32.PACK_AB_MERGE_C R27, RZ, R26, RZ ;  /* 0x0000001aff1b723e */ /* 0x010fe400048060ff */
[----:B------:R-:W-:-:S03]  /*3a00*/  PRMT R26, RZ, 0x7610, R26 ;  /* 0x00007610ff1a7816 */ /* 0x000fc6000000001a */
[----:B------:R4:W-:Y:S01]  /*3a10*/  @!P4 STG.E.U8 desc[UR18][R20.64+0x8], R27 ;  /* 0x0000081b1400c986 */ /* 0x0009e2000c101112 */
[----:B------:R-:W-:Y:S05]  /*3a20*/  @P3 BRA `(.L_x_52) ;  /* 0x0000000000043947 */ /* 0x000fea0003800000 */
[----:B------:R0:W5:Y:S02]  /*3a30*/  LDG.E.U8 R26, desc[UR18][R4.64+0x9] ;  /* 0x00000912041a7981 */ /* 0x000164000c1e1100 */
.L_x_52:
[----:B------:R-:W-:Y:S05]  /*3a40*/  BSYNC B1 ;  /* 0x0000000000017941 */ /* 0x000fea0003800000 */
.L_x_51:
        /* <DEDUP_REMOVED lines=12> */
.L_x_54:
[----:B------:R-:W-:Y:S05]  /*3b10*/  BSYNC B1 ;  /* 0x0000000000017941 */ /* 0x000fea0003800000 */
.L_x_53:
        /* <DEDUP_REMOVED lines=12> */
.L_x_56:
[----:B------:R-:W-:Y:S05]  /*3be0*/  BSYNC B1 ;  /* 0x0000000000017941 */ /* 0x000fea0003800000 */
.L_x_55:
        /* <DEDUP_REMOVED lines=12> */
.L_x_58:
[----:B------:R-:W-:Y:S05]  /*3cb0*/  BSYNC B1 ;  /* 0x0000000000017941 */ /* 0x000fea0003800000 */
.L_x_57:
        /* <DEDUP_REMOVED lines=12> */
.L_x_60:
[----:B------:R-:W-:Y:S05]  /*3d80*/  BSYNC B1 ;  /* 0x0000000000017941 */ /* 0x000fea0003800000 */
.L_x_59:
        /* <DEDUP_REMOVED lines=12> */
.L_x_62:
[----:B------:R-:W-:Y:S05]  /*3e50*/  BSYNC B1 ;  /* 0x0000000000017941 */ /* 0x000fea0003800000 */
.L_x_61:
        /* <DEDUP_REMOVED lines=12> */
.L_x_64:
[----:B------:R-:W-:Y:S05]  /*3f20*/  BSYNC B1 ;  /* 0x0000000000017941 */ /* 0x000fea0003800000 */
.L_x_63:
        /* <DEDUP_REMOVED lines=12> */
.L_x_66:
[----:B------:R-:W-:Y:S05]  /*3ff0*/  BSYNC B1 ;  /* 0x0000000000017941 */ /* 0x000fea0003800000 */
.L_x_65:
        /* <DEDUP_REMOVED lines=12> */
.L_x_68:
[----:B------:R-:W-:Y:S05]  /*40c0*/  BSYNC B1 ;  /* 0x0000000000017941 */ /* 0x000fea0003800000 */
.L_x_67:
        /* <DEDUP_REMOVED lines=12> */
.L_x_70:
[----:B------:R-:W-:Y:S05]  /*4190*/  BSYNC B1 ;  /* 0x0000000000017941 */ /* 0x000fea0003800000 */
.L_x_69:
        /* <DEDUP_REMOVED lines=12> */
.L_x_72:
[----:B------:R-:W-:Y:S05]  /*4260*/  BSYNC B1 ;  /* 0x0000000000017941 */ /* 0x000fea0003800000 */
.L_x_71:
        /* <DEDUP_REMOVED lines=12> */
.L_x_74:
[----:B------:R-:W-:Y:S05]  /*4330*/  BSYNC B1 ;  /* 0x0000000000017941 */ /* 0x000fea0003800000 */
.L_x_73:
        /* <DEDUP_REMOVED lines=12> */
.L_x_76:
[----:B------:R-:W-:Y:S05]  /*4400*/  BSYNC B1 ;  /* 0x0000000000017941 */ /* 0x000fea0003800000 */
.L_x_75:
        /* <DEDUP_REMOVED lines=12> */
.L_x_78:
[----:B------:R-:W-:Y:S05]  /*44d0*/  BSYNC B1 ;  /* 0x0000000000017941 */ /* 0x000fea0003800000 */
.L_x_77:
        /* <DEDUP_REMOVED lines=12> */
.L_x_80:
[----:B------:R-:W-:Y:S05]  /*45a0*/  BSYNC B1 ;  /* 0x0000000000017941 */ /* 0x000fea0003800000 */
.L_x_79:
        /* <DEDUP_REMOVED lines=12> */
.L_x_82:
[----:B------:R-:W-:Y:S05]  /*4670*/  BSYNC B1 ;  /* 0x0000000000017941 */ /* 0x000fea0003800000 */
.L_x_81:
        /* <DEDUP_REMOVED lines=12> */
.L_x_84:
[----:B------:R-:W-:Y:S05]  /*4740*/  BSYNC B1 ;  /* 0x0000000000017941 */ /* 0x000fea0003800000 */
.L_x_83:
        /* <DEDUP_REMOVED lines=12> */
.L_x_86:
[----:B------:R-:W-:Y:S05]  /*4810*/  BSYNC B1 ;  /* 0x0000000000017941 */ /* 0x000fea0003800000 */
.L_x_85:
        /* <DEDUP_REMOVED lines=12> */
.L_x_88:
[----:B------:R-:W-:Y:S05]  /*48e0*/  BSYNC B1 ;  /* 0x0000000000017941 */ /* 0x000fea0003800000 */
.L_x_87:
        /* <DEDUP_REMOVED lines=12> */
.L_x_90:
[----:B------:R-:W-:Y:S05]  /*49b0*/  BSYNC B1 ;  /* 0x0000000000017941 */ /* 0x000fea0003800000 */
.L_x_89:
        /* <DEDUP_REMOVED lines=12> */
.L_x_92:
[----:B------:R-:W-:Y:S05]  /*4a80*/  BSYNC B1 ;  /* 0x0000000000017941 */ /* 0x000fea0003800000 */
.L_x_91:
        /* <DEDUP_REMOVED lines=12> */
.L_x_94:
[----:B------:R-:W-:Y:S05]  /*4b50*/  BSYNC B1 ;  /* 0x0000000000017941 */ /* 0x000fea0003800000 */
.L_x_93:
        /* <DEDUP_REMOVED lines=12> */
.L_x_96:
[----:B------:R-:W-:Y:S05]  /*4c20*/  BSYNC B1 ;  /* 0x0000000000017941 */ /* 0x000fea0003800000 */
.L_x_95:
        /* <DEDUP_REMOVED lines=12> */
.L_x_98:
[----:B------:R-:W-:Y:S05]  /*4cf0*/  BSYNC B1 ;  /* 0x0000000000017941 */ /* 0x000fea0003800000 */
.L_x_97:
        /* <DEDUP_REMOVED lines=12> */
.L_x_100:
[----:B------:R-:W-:Y:S05]  /*4dc0*/  BSYNC B1 ;  /* 0x0000000000017941 */ /* 0x000fea0003800000 */
.L_x_99:
        /* <DEDUP_REMOVED lines=12> */
.L_x_102:
[----:B------:R-:W-:Y:S05]  /*4e90*/  BSYNC B1 ;  /* 0x0000000000017941 */ /* 0x000fea0003800000 */
.L_x_101:
        /* <DEDUP_REMOVED lines=12> */
.L_x_104:
[----:B------:R-:W-:Y:S05]  /*4f60*/  BSYNC B1 ;  /* 0x0000000000017941 */ /* 0x000fea0003800000 */
.L_x_103:
        /* <DEDUP_REMOVED lines=12> */
.L_x_106:
[----:B------:R-:W-:Y:S05]  /*5030*/  BSYNC B1 ;  /* 0x0000000000017941 */ /* 0x000fea0003800000 */
.L_x_105:
        /* <DEDUP_REMOVED lines=12> */
.L_x_108:
[----:B------:R-:W-:Y:S05]  /*5100*/  BSYNC B1 ;  /* 0x0000000000017941 */ /* 0x000fea0003800000 */
.L_x_107:
        /* <DEDUP_REMOVED lines=12> */
.L_x_110:
[----:B------:R-:W-:Y:S05]  /*51d0*/  BSYNC B1 ;  /* 0x0000000000017941 */ /* 0x000fea0003800000 */
.L_x_109:
        /* <DEDUP_REMOVED lines=12> */
.L_x_112:
[----:B------:R-:W-:Y:S05]  /*52a0*/  BSYNC B1 ;  /* 0x0000000000017941 */ /* 0x000fea0003800000 */
.L_x_111:
        /* <DEDUP_REMOVED lines=12> */
.L_x_114:
[----:B------:R-:W-:Y:S05]  /*5370*/  BSYNC B1 ;  /* 0x0000000000017941 */ /* 0x000fea0003800000 */
.L_x_113:
        /* <DEDUP_REMOVED lines=12> */
.L_x_116:
[----:B------:R-:W-:Y:S05]  /*5440*/  BSYNC B1 ;  /* 0x0000000000017941 */ /* 0x000fea0003800000 */
.L_x_115:
        /* <DEDUP_REMOVED lines=12> */
.L_x_118:
[----:B------:R-:W-:Y:S05]  /*5510*/  BSYNC B1 ;  /* 0x0000000000017941 */ /* 0x000fea0003800000 */
.L_x_117:
        /* <DEDUP_REMOVED lines=12> */
.L_x_120:
[----:B------:R-:W-:Y:S05]  /*55e0*/  BSYNC B1 ;  /* 0x0000000000017941 */ /* 0x000fea0003800000 */
.L_x_119:
        /* <DEDUP_REMOVED lines=12> */
.L_x_122:
[----:B------:R-:W-:Y:S05]  /*56b0*/  BSYNC B1 ;  /* 0x0000000000017941 */ /* 0x000fea0003800000 */
.L_x_121:
        /* <DEDUP_REMOVED lines=12> */
.L_x_124:
[----:B------:R-:W-:Y:S05]  /*5780*/  BSYNC B1 ;  /* 0x0000000000017941 */ /* 0x000fea0003800000 */
.L_x_123:
        /* <DEDUP_REMOVED lines=12> */
.L_x_126:
[----:B------:R-:W-:Y:S05]  /*5850*/  BSYNC B1 ;  /* 0x0000000000017941 */ /* 0x000fea0003800000 */
.L_x_125:
        /* <DEDUP_REMOVED lines=12> */
.L_x_128:
[----:B------:R-:W-:Y:S05]  /*5920*/  BSYNC B1 ;  /* 0x0000000000017941 */ /* 0x000fea0003800000 */
.L_x_127:
        /* <DEDUP_REMOVED lines=12> */
.L_x_130:
[----:B------:R-:W-:Y:S05]  /*59f0*/  BSYNC B1 ;  /* 0x0000000000017941 */ /* 0x000fea0003800000 */
.L_x_129:
        /* <DEDUP_REMOVED lines=12> */
.L_x_132:
[----:B------:R-:W-:Y:S05]  /*5ac0*/  BSYNC B1 ;  /* 0x0000000000017941 */ /* 0x000fea0003800000 */
.L_x_131:
        /* <DEDUP_REMOVED lines=12> */
.L_x_134:
[----:B------:R-:W-:Y:S05]  /*5b90*/  BSYNC B1 ;  /* 0x0000000000017941 */ /* 0x000fea0003800000 */
.L_x_133:
        /* <DEDUP_REMOVED lines=12> */
.L_x_136:
[----:B------:R-:W-:Y:S05]  /*5c60*/  BSYNC B1 ;  /* 0x0000000000017941 */ /* 0x000fea0003800000 */
.L_x_135:
        /* <DEDUP_REMOVED lines=12> */
.L_x_138:
[----:B------:R-:W-:Y:S05]  /*5d30*/  BSYNC B1 ;  /* 0x0000000000017941 */ /* 0x000fea0003800000 */
.L_x_137:
        /* <DEDUP_REMOVED lines=12> */
.L_x_140:
[----:B------:R-:W-:Y:S05]  /*5e00*/  BSYNC B1 ;  /* 0x0000000000017941 */ /* 0x000fea0003800000 */
.L_x_139:
        /* <DEDUP_REMOVED lines=12> */
.L_x_142:
[----:B------:R-:W-:Y:S05]  /*5ed0*/  BSYNC B1 ;  /* 0x0000000000017941 */ /* 0x000fea0003800000 */
.L_x_141:
        /* <DEDUP_REMOVED lines=12> */
.L_x_144:
[----:B------:R-:W-:Y:S05]  /*5fa0*/  BSYNC B1 ;  /* 0x0000000000017941 */ /* 0x000fea0003800000 */
.L_x_143:
        /* <DEDUP_REMOVED lines=12> */
.L_x_146:
[----:B------:R-:W-:Y:S05]  /*6070*/  BSYNC B1 ;  /* 0x0000000000017941 */ /* 0x000fea0003800000 */
.L_x_145:
        /* <DEDUP_REMOVED lines=12> */
.L_x_148:
[----:B------:R-:W-:Y:S05]  /*6140*/  BSYNC B1 ;  /* 0x0000000000017941 */ /* 0x000fea0003800000 */
.L_x_147:
        /* <DEDUP_REMOVED lines=12> */
.L_x_150:
[----:B------:R-:W-:Y:S05]  /*6210*/  BSYNC B1 ;  /* 0x0000000000017941 */ /* 0x000fea0003800000 */
.L_x_149:
        /* <DEDUP_REMOVED lines=12> */
.L_x_152:
[----:B------:R-:W-:Y:S05]  /*62e0*/  BSYNC B1 ;  /* 0x0000000000017941 */ /* 0x000fea0003800000 */
.L_x_151:
        /* <DEDUP_REMOVED lines=12> */
.L_x_154:
[----:B------:R-:W-:Y:S05]  /*63b0*/  BSYNC B1 ;  /* 0x0000000000017941 */ /* 0x000fea0003800000 */
.L_x_153:
        /* <DEDUP_REMOVED lines=12> */
.L_x_156:
[----:B------:R-:W-:Y:S05]  /*6480*/  BSYNC B1 ;  /* 0x0000000000017941 */ /* 0x000fea0003800000 */
.L_x_155:
        /* <DEDUP_REMOVED lines=12> */
.L_x_158:
[----:B------:R-:W-:Y:S05]  /*6550*/  BSYNC B1 ;  /* 0x0000000000017941 */ /* 0x000fea0003800000 */
.L_x_157:
        /* <DEDUP_REMOVED lines=12> */
.L_x_160:
[----:B------:R-:W-:Y:S05]  /*6620*/  BSYNC B1 ;  /* 0x0000000000017941 */ /* 0x000fea0003800000 */
.L_x_159:
        /* <DEDUP_REMOVED lines=12> */
.L_x_162:
[----:B------:R-:W-:Y:S05]  /*66f0*/  BSYNC B1 ;  /* 0x0000000000017941 */ /* 0x000fea0003800000 */
.L_x_161:
[----:B-----5:R-:W-:Y:S01]  /*6700*/  LOP3.LUT R26, R26, 0xff, RZ, 0xc0, !PT ;  /* 0x000000ff1a1a7812 */ /* 0x020fe200078ec0ff */
[----:B------:R-:W-:Y:S01]  /*6710*/  BSSY B1, `(.L_x_163) ;  /* 0x000000b000017945 */ /* 0x000fe20003800000 */
[----:B------:R-:W-:Y:S02]  /*6720*/  ISETP.LT.OR P0, PT, R6, 0x7a, !P0 ;  /* 0x0000007a0600780c */ /* 0x000fe40004701670 */
[----:B------:R-:W-:-:S05]  /*6730*/  F2FP.F16.E5M2.UNPACK_B R26, R26 ;  /* 0x0000001aff1a723e */ /* 0x000fca00020004ff */
[----:B------:R-:W-:-:S05]  /*6740*/  HADD2.F32 R26, -RZ, R26.H0_H0 ;  /* 0x2000001aff1a7230 */ /* 0x000fca0000004100 */
[----:B------:R-:W-:-:S04]  /*6750*/  FMUL R26, R26, R15 ;  /* 0x0000000f1a1a7220 */ /* 0x000fc80000400000 */
[----:B------:R-:W-:Y:S01]  /*6760*/  FFMA R26, R23, R14, R26 ;  /* 0x0000000e171a7223 */ /* 0x000fe2000000001a */
[----:B------:R-:W-:-:S04]  /*6770*/  PRMT R23, RZ, 0x7610, R23 ;  /* 0x00007610ff177816 */ /* 0x000fc80000000017 */
[----:B----4-:R-:W-:-:S05]  /*6780*/  F2FP.SATFINITE.E5M2.F32.PACK_AB_MERGE_C R27, RZ, R26, RZ ;  /* 0x0000001aff1b723e */ /* 0x010fca00048060ff */
[----:B------:R4:W-:Y:S01]  /*6790*/  @!P4 STG.E.U8 desc[UR18][R20.64+0x78], R27 ;  /* 0x0000781b1400c986 */ /* 0x0009e2000c101112 */
[----:B------:R-:W-:Y:S05]  /*67a0*/  @P0 BRA `(.L_x_164) ;  /* 0x0000000000040947 */ /* 0x000fea0003800000 */
[----:B------:R0:W5:Y:S02]  /*67b0*/  LDG.E.U8 R23, desc[UR18][R4.64+0x79] ;  /* 0x0000791204177981 */ /* 0x000164000c1e1100 */
.L_x_164:
[----:B------:R-:W-:Y:S05]  /*67c0*/  BSYNC B1 ;  /* 0x0000000000017941 */ /* 0x000fea0003800000 */
.L_x_163:
[----:B-----5:R-:W-:Y:S01]  /*67d0*/  LOP3.LUT R23, R23, 0xff, RZ, 0xc0, !PT ;  /* 0x000000ff17177812 */ /* 0x020fe200078ec0ff */
[----:B------:R-:W-:Y:S01]  /*67e0*/  BSSY B1, `(.L_x_165) ;  /* 0x000000b000017945 */ /* 0x000fe20003800000 */
[----:B------:R-:W-:Y:S02]  /*67f0*/  ISETP.LT.OR P3, PT, R6, 0x79, !P1 ;  /* 0x000000790600780c */ /* 0x000fe40004f61670 */
[----:B------:R-:W-:-:S05]  /*6800*/  F2FP.F16.E5M2.UNPACK_B R23, R23 ;  /* 0x00000017ff17723e */ /* 0x000fca00020004ff */
[----:B0-2---:R-:W-:-:S05]  /*6810*/  HADD2.F32 R4, -RZ, R23.H0_H0 ;  /* 0x20000017ff047230 */ /* 0x005fca0000004100 */
[----:B------:R-:W-:Y:S01]  /*6820*/  FMUL R5, R4, R15 ;  /* 0x0000000f04057220 */ /* 0x000fe20000400000 */
[----:B------:R-:W-:-:S03]  /*6830*/  PRMT R4, RZ, 0x7610, R4 ;  /* 0x00007610ff047816 */ /* 0x000fc60000000004 */
[----:B------:R-:W-:-:S05]  /*6840*/  FFMA R5, R22, R14, R5 ;  /* 0x0000000e16057223 */ /* 0x000fca0000000005 */
[----:B------:R-:W-:-:S05]  /*6850*/  F2FP.SATFINITE.E5M2.F32.PACK_AB_MERGE_C R5, RZ, R5, RZ ;  /* 0x00000005ff05723e */ /* 0x000fca00048060ff */
[----:B------:R0:W-:Y:S01]  /*6860*/  @!P0 STG.E.U8 desc[UR18][R20.64+0x79], R5 ;  /* 0x0000790514008986 */ /* 0x0001e2000c101112 */
[----:B------:R-:W-:Y:S05]  /*6870*/  @P3 BRA `(.L_x_166) ;  /* 0x0000000000043947 */ /* 0x000fea0003800000 */
[----:B------:R2:W5:Y:S02]  /*6880*/  LDG.E.U8 R4, desc[UR18][R24.64+0x78] ;  /* 0x0000781218047981 */ /* 0x000564000c1e1100 */
.L_x_166:
[----:B------:R-:W-:Y:S05]  /*6890*/  BSYNC B1 ;  /* 0x0000000000017941 */ /* 0x000fea0003800000 */
.L_x_165:
[----:B-----5:R-:W-:Y:S01]  /*68a0*/  LOP3.LUT R4, R4, 0xff, RZ, 0xc0, !PT ;  /* 0x000000ff04047812 */ /* 0x020fe200078ec0ff */
[----:B------:R-:W-:Y:S01]  /*68b0*/  BSSY B1, `(.L_x_167) ;  /* 0x000000b000017945 */ /* 0x000fe20003800000 */
[----:B------:R-:W-:Y:S02]  /*68c0*/  ISETP.LT.OR P1, PT, R6, 0x7a, !P1 ;  /* 0x0000007a0600780c */ /* 0x000fe40004f21670 */
[----:B------:R-:W-:-:S05]  /*68d0*/  F2FP.F16.E5M2.UNPACK_B R4, R4 ;  /* 0x00000004ff04723e */ /* 0x000fca00020004ff */
[----:B------:R-:W-:-:S05]  /*68e0*/  HADD2.F32 R4, -RZ, R4.H0_H0 ;  /* 0x20000004ff047230 */ /* 0x000fca0000004100 */
[----:B------:R-:W-:-:S04]  /*68f0*/  FMUL R4, R4, R15 ;  /* 0x0000000f04047220 */ /* 0x000fc80000400000 */
[----:B------:R-:W-:-:S05]  /*6900*/  FFMA R4, R89, R14, R4 ;  /* 0x0000000e59047223 */ /* 0x000fca0000000004 */
[----:B0-----:R-:W-:Y:S02]  /*6910*/  F2FP.SATFINITE.E5M2.F32.PACK_AB_MERGE_C R5, RZ, R4, RZ ;  /* 0x00000004ff05723e */ /* 0x001fe400048060ff */
[----:B------:R-:W-:-:S03]  /*6920*/  PRMT R4, RZ, 0x7610, R4 ;  /* 0x00007610ff047816 */ /* 0x000fc60000000004 */
[----:B------:R0:W-:Y:S01]  /*6930*/  @!P3 STG.E.U8 desc[UR18][R18.64+0x78], R5 ;  /* 0x000078051200b986 */ /* 0x0001e2000c101112 */
[----:B------:R-:W-:Y:S05]  /*6940*/  @P1 BRA `(.L_x_168) ;  /* 0x0000000000041947 */ /* 0x000fea0003800000 */
[----:B------:R0:W5:Y:S02]  /*6950*/  LDG.E.U8 R4, desc[UR18][R24.64+0x79] ;  /* 0x0000791218047981 */ /* 0x000164000c1e1100 */
.L_x_168:
[----:B------:R-:W-:Y:S05]  /*6960*/  BSYNC B1 ;  /* 0x0000000000017941 */ /* 0x000fea0003800000 */
.L_x_167:
[----:B------:R-:W-:Y:S05]  /*6970*/  @P1 BRA `(.L_x_169) ;  /* 0x0000001000281947 */ /* 0x000fea0003800000 */
[----:B-----5:R-:W-:-:S04]  /*6980*/  LOP3.LUT R4, R4, 0xff, RZ, 0xc0, !PT ;  /* 0x000000ff04047812 */ /* 0x020fc800078ec0ff */
[----:B------:R-:W-:-:S05]  /*6990*/  F2FP.F16.E5M2.UNPACK_B R4, R4 ;  /* 0x00000004ff04723e */ /* 0x000fca00020004ff */
[----:B------:R-:W-:-:S05]  /*69a0*/  HADD2.F32 R4, -RZ, R4.H0_H0 ;  /* 0x20000004ff047230 */ /* 0x000fca0000004100 */
[----:B0-----:R-:W-:-:S04]  /*69b0*/  FMUL R5, R4, R15 ;  /* 0x0000000f04057220 */ /* 0x001fc80000400000 */
[----:B------:R-:W-:-:S05]  /*69c0*/  FFMA R5, R88, R14, R5 ;  /* 0x0000000e58057223 */ /* 0x000fca0000000005 */
[----:B------:R-:W-:-:S05]  /*69d0*/  F2FP.SATFINITE.E5M2.F32.PACK_AB_MERGE_C R5, RZ, R5, RZ ;  /* 0x00000005ff05723e */ /* 0x000fca00048060ff */
[----:B------:R0:W-:Y:S01]  /*69e0*/  STG.E.U8 desc[UR18][R18.64+0x79], R5 ;  /* 0x0000790512007986 */ /* 0x0001e2000c101112 */
[----:B------:R-:W-:Y:S05]  /*69f0*/  BRA `(.L_x_169) ;  /* 0x0000001000087947 */ /* 0x000fea0003800000 */
.L_x_40:
[----:B------:R-:W-:Y:S01]  /*6a00*/  ISETP.GE.AND P1, PT, R30, 0x1, PT ;  /* 0x000000011e00780c */ /* 0x000fe20003f26270 */
[-C--:B--2---:R-:W-:Y:S01]  /*6a10*/  FMUL R151, R151, R14.reuse ;  /* 0x0000000e97977220 */ /* 0x084fe20000400000 */
[-C--:B------:R-:W-:Y:S01]  /*6a20*/  FMUL R146, R146, R14.reuse ;  /* 0x0000000e92927220 */ /* 0x080fe20000400000 */
[----:B------:R-:W-:Y:S01]  /*6a30*/  ISETP.GE.AND P0, PT, R30, 0x9, PT ;  /* 0x000000091e00780c */ /* 0x000fe20003f06270 */
[-C--:B------:R-:W-:Y:S01]  /*6a40*/  FMUL R149, R149, R14.reuse ;  /* 0x0000000e95957220 */ /* 0x080fe20000400000 */
[----:B------:R-:W-:Y:S01]  /*6a50*/  ISETP.LT.OR P4, PT, R6, 0x1, !P1 ;  /* 0x000000010600780c */ /* 0x000fe20004f81670 */
[-C--:B------:R-:W-:Y:S01]  /*6a60*/  FMUL R144, R144, R14.reuse ;  /* 0x0000000e90907220 */ /* 0x080fe20000400000 */
[----:B------:R-:W-:Y:S01]  /*6a70*/  ISETP.LT.OR P5, PT, R6, 0x2, !P1 ;  /* 0x000000020600780c */ /* 0x000fe20004fa1670 */
[-C--:B------:R-:W-:Y:S01]  /*6a80*/  FMUL R147, R147, R14.reuse ;  /* 0x0000000e93937220 */ /* 0x080fe20000400000 */
[----:B------:R-:W-:Y:S01]  /*6a90*/  F2FP.SATFINITE.E5M2.F32.PACK_AB_MERGE_C R151, RZ, R151, RZ ;  /* 0x00000097ff97723e */ /* 0x000fe200048060ff */
[----:B------:R-:W-:Y:S01]  /*6aa0*/  FMUL R142, R142, R14 ;  /* 0x0000000e8e8e7220 */ /* 0x000fe20000400000 */
[----:B------:R-:W-:Y:S01]  /*6ab0*/  F2FP.SATFINITE.E5M2.F32.PACK_AB_MERGE_C R5, RZ, R146, RZ ;  /* 0x00000092ff05723e */ /* 0x000fe200048060ff */
[-C--:B------:R-:W-:Y:S01]  /*6ac0*/  FMUL R145, R145, R14.reuse ;  /* 0x0000000e91917220 */ /* 0x080fe20000400000 */
[----:B------:R-:W-:Y:S01]  /*6ad0*/  ISETP.LT.OR P3, PT, R6, 0x1, !P0 ;  /* 0x000000010600780c */ /* 0x000fe20004761670 */
[-C--:B------:R-:W-:Y:S01]  /*6ae0*/  FMUL R140, R140, R14.reuse ;  /* 0x0000000e8c8c7220 */ /* 0x080fe20000400000 */
[C---:B------:R-:W-:Y:S01]  /*6af0*/  ISETP.LT.OR P6, PT, R6.reuse, 0xa, !P1 ;  /* 0x0000000a0600780c */ /* 0x040fe20004fc1670 */
[-C--:B------:R-:W-:Y:S01]  /*6b00*/  FMUL R143, R143, R14.reuse ;  /* 0x0000000e8f8f7220 */ /* 0x080fe20000400000 */
[----:B------:R-:W-:Y:S01]  /*6b10*/  F2FP.SATFINITE.E5M2.F32.PACK_AB_MERGE_C R149, RZ, R149, RZ ;  /* 0x00000095ff95723e */ /* 0x000fe200048060ff */
[----:B------:R-:W-:Y:S01]  /*6b20*/  @!P4 STG.E.U8 desc[UR18][R20.64], R151 ;  /* 0x000000971400c986 */ /* 0x000fe2000c101112 */
[----:B------:R-:W-:Y:S01]  /*6b30*/  ISETP.LT.OR P4, PT, R6, 0x2, !P0 ;  /* 0x000000020600780c */ /* 0x000fe20004781670 */
[----:B------:R-:W-:Y:S01]  /*6b40*/  FMUL R138, R138, R14 ;  /* 0x0000000e8a8a7220 */ /* 0x000fe20000400000 */
[----:B------:R-:W-:Y:S01]  /*6b50*/  F2FP.SATFINITE.E5M2.F32.PACK_AB_MERGE_C R25, RZ, R144, RZ ;  /* 0x00000090ff19723e */ /* 0x000fe200048060ff */
[----:B------:R0:W-:Y:S01]  /*6b60*/  @!P5 STG.E.U8 desc[UR18][R20.64+0x1], R5 ;  /* 0x000001051400d986 */ /* 0x0001e2000c101112 */
[C---:B------:R-:W-:Y:S01]  /*6b70*/  ISETP.LT.OR P5, PT, R6.reuse, 0x9, !P1 ;  /* 0x000000090600780c */ /* 0x040fe20004fa1670 */
[-C--:B------:R-:W-:Y:S01]  /*6b80*/  FMUL R141, R141, R14.reuse ;  /* 0x0000000e8d8d7220 */ /* 0x080fe20000400000 */
[----:B------:R-:W-:Y:S01]  /*6b90*/  F2FP.SATFINITE.E5M2.F32.PACK_AB_MERGE_C R147, RZ, R147, RZ ;  /* 0x00000093ff93723e */ /* 0x000fe200048060ff */
[----:B------:R-:W-:Y:S01]  /*6ba0*/  @!P3 STG.E.U8 desc[UR18][R18.64], R149 ;  /* 0x000000951200b986 */ /* 0x000fe2000c101112 */
[----:B------:R-:W-:Y:S01]  /*6bb0*/  ISETP.LT.OR P3, PT, R6, 0x9, !P0 ;  /* 0x000000090600780c */ /* 0x000fe20004761670 */
[-C--:B------:R-:W-:Y:S01]  /*6bc0*/  FMUL R136, R136, R14.reuse ;  /* 0x0000000e88887220 */ /* 0x080fe20000400000 */
[----:B------:R-:W-:Y:S01]  /*6bd0*/  F2FP.SATFINITE.E5M2.F32.PACK_AB_MERGE_C R145, RZ, R145, RZ ;  /* 0x00000091ff91723e */ /* 0x000fe200048060ff */
[-C--:B------:R-:W-:Y:S01]  /*6be0*/  FMUL R139, R139, R14.reuse ;  /* 0x0000000e8b8b7220 */ /* 0x080fe20000400000 */
[----:B------:R-:W-:Y:S01]  /*6bf0*/  F2FP.SATFINITE.E5M2.F32.PACK_AB_MERGE_C R143, RZ, R143, RZ ;  /* 0x0000008fff8f723e */ /* 0x000fe200048060ff */
[----:B------:R1:W-:Y:S01]  /*6c00*/  @!P4 STG.E.U8 desc[UR18][R18.64+0x1], R25 ;  /* 0x000001191200c986 */ /* 0x0003e2000c101112 */
[----:B------:R-:W-:Y:S01]  /*6c10*/  ISETP.LT.OR P4, PT, R6, 0xa, !P0 ;  /* 0x0000000a0600780c */ /* 0x000fe20004781670 */
[----:B------:R-:W-:Y:S01]  /*6c20*/  FMUL R134, R134, R14 ;  /* 0x0000000e86867220 */ /* 0x000fe20000400000 */
[----:B0-----:R-:W-:Y:S01]  /*6c30*/  F2FP.SATFINITE.E5M2.F32.PACK_AB_MERGE_C R5, RZ, R142, RZ ;  /* 0x0000008eff05723e */ /* 0x001fe200048060ff */
[----:B------:R-:W-:Y:S01]  /*6c40*/  @!P5 STG.E.U8 desc[UR18][R20.64+0x8], R147 ;  /* 0x000008931400d986 */ /* 0x000fe2000c101112 */
[C---:B------:R-:W-:Y:S01]  /*6c50*/  ISETP.LT.OR P5, PT, R6.reuse, 0x11, !P1 ;  /* 0x000000110600780c */ /* 0x040fe20004fa1670 */
[-C--:B------:R-:W-:Y:S01]  /*6c60*/  FMUL R137, R137, R14.reuse ;  /* 0x0000000e89897220 */ /* 0x080fe20000400000 */
[----:B------:R-:W-:Y:S01]  /*6c70*/  F2FP.SATFINITE.E5M2.F32.PACK_AB_MERGE_C R141, RZ, R141, RZ ;  /* 0x0000008dff8d723e */ /* 0x000fe200048060ff */
[----:B------:R0:W-:Y:S01]  /*6c80*/  @!P6 STG.E.U8 desc[UR18][R20.64+0x9], R5 ;  /* 0x000009051400e986 */ /* 0x0001e2000c101112 */
[----:B------:R-:W-:Y:S01]  /*6c90*/  ISETP.LT.OR P6, PT, R6, 0x12, !P1 ;  /* 0x000000120600780c */ /* 0x000fe20004fc1670 */
[----:B------:R-:W-:Y:S01]  /*6ca0*/  FMUL R132, R132, R14 ;  /* 0x0000000e84847220 */ /* 0x000fe20000400000 */
[----:B------:R-:W-:Y:S01]  /*6cb0*/  F2FP.SATFINITE.E5M2.F32.PACK_AB_MERGE_C R139, RZ, R139, RZ ;  /* 0x0000008bff8b723e */ /* 0x000fe200048060ff */
[----:B------:R-:W-:Y:S01]  /*6cc0*/  @!P3 STG.E.U8 desc[UR18][R18.64+0x8], R145 ;  /* 0x000008911200b986 */ /* 0x000fe2000c101112 */
[----:B-1----:R-:W-:Y:S01]  /*6cd0*/  F2FP.SATFINITE.E5M2.F32.PACK_AB_MERGE_C R25, RZ, R140, RZ ;  /* 0x0000008cff19723e */ /* 0x002fe200048060ff */
[-C--:B------:R-:W-:Y:S01]  /*6ce0*/  FMUL R135, R135, R14.reuse ;  /* 0x0000000e87877220 */ /* 0x080fe20000400000 */
[----:B------:R-:W-:Y:S01]  /*6cf0*/  ISETP.LT.OR P3, PT, R6, 0x11, !P0 ;  /* 0x000000110600780c */ /* 0x000fe20004761670 */
[-C--:B------:R-:W-:Y:S01]  /*6d00*/  FMUL R130, R130, R14.reuse ;  /* 0x0000000e82827220 */ /* 0x080fe20000400000 */
[----:B------:R-:W-:Y:S01]  /*6d10*/  F2FP.SATFINITE.E5M2.F32.PACK_AB_MERGE_C R137, RZ, R137, RZ ;  /* 0x00000089ff89723e */ /* 0x000fe200048060ff */
[----:B------:R1:W-:Y:S01]  /*6d20*/  @!P4 STG.E.U8 desc[UR18][R18.64+0x9], R25 ;  /* 0x000009191200c986 */ /* 0x0003e2000c101112 */
[C---:B------:R-:W-:Y:S01]  /*6d30*/  ISETP.LT.OR P4, PT, R6.reuse, 0x12, !P0 ;  /* 0x000000120600780c */ /* 0x040fe20004781670 */
[----:B------:R-:W-:Y:S01]  /*6d40*/  FMUL R133, R133, R14 ;  /* 0x0000000e85857220 */ /* 0x000fe20000400000 */
[----:B0-----:R-:W-:Y:S01]  /*6d50*/  F2FP.SATFINITE.E5M2.F32.PACK_AB_MERGE_C R5, RZ, R138, RZ ;  /* 0x0000008aff05723e */ /* 0x001fe200048060ff */
[----:B------:R-:W-:Y:S01]  /*6d60*/  @!P5 STG.E.U8 desc[UR18][R20.64+0x10], R143 ;  /* 0x0000108f1400d986 */ /* 0x000fe2000c101112 */
[----:B------:R-:W-:Y:S01]  /*6d70*/  ISETP.LT.OR P5, PT, R6, 0x19, !P1 ;  /* 0x000000190600780c */ /* 0x000fe20004fa1670 */
[-C--:B------:R-:W-:Y:S01]  /*6d80*/  FMUL R128, R128, R14.reuse ;  /* 0x0000000e80807220 */ /* 0x080fe20000400000 */
[----:B------:R-:W-:Y:S01]  /*6d90*/  F2FP.SATFINITE.E5M2.F32.PACK_AB_MERGE_C R135, RZ, R135, RZ ;  /* 0x00000087ff87723e */ /* 0x000fe200048060ff */
[----:B------:R0:W-:Y:S01]  /*6da0*/  @!P6 STG.E.U8 desc[UR18][R20.64+0x11], R5 ;  /* 0x000011051400e986 */ /* 0x0001e2000c101112 */
[----:B------:R-:W-:Y:S01]  /*6db0*/  ISETP.LT.OR P6, PT, R6, 0x1a, !P1 ;  /* 0x0000001a0600780c */ /* 0x000fe20004fc1670 */
[-C--:B------:R-:W-:Y:S01]  /*6dc0*/  FMUL R131, R131, R14.reuse ;  /* 0x0000000e83837220 */ /* 0x080fe20000400000 */
[----:B------:R-:W-:Y:S01]  /*6dd0*/  FMUL R126, R126, R14 ;  /* 0x0000000e7e7e7220 */ /* 0x000fe20000400000 */
[----:B-1----:R-:W-:Y:S01]  /*6de0*/  F2FP.SATFINITE.E5M2.F32.PACK_AB_MERGE_C R25, RZ, R136, RZ ;  /* 0x00000088ff19723e */ /* 0x002fe200048060ff */
[----:B------:R-:W-:Y:S01]  /*6df0*/  @!P3 STG.E.U8 desc[UR18][R18.64+0x10], R141 ;  /* 0x0000108d1200b986 */ /* 0x000fe2000c101112 */
[C---:B------:R-:W-:Y:S01]  /*6e00*/  ISETP.LT.OR P3, PT, R6.reuse, 0x19, !P0 ;  /* 0x000000190600780c */ /* 0x040fe20004761670 */
        /* <DEDUP_REMOVED lines=37> */
[-C--:B------:R-:W-:Y:S01]  /*7060*/  FMUL R114, R114, R14.reuse ;  /* 0x0000000e72727220 */ /* 0x080fe20000400000 */
        /* <DEDUP_REMOVED lines=81> */
[C---:B------:R-:W-:Y:S01]  /*7580*/  ISETP.LT.OR P6, PT, R6.reuse, 0x52, !P1 ;  /* 0x000000520600780c */ /* 0x040fe20004fc1670 */
        /* <DEDUP_REMOVED lines=22> */
[----:B------:R-:W-:-:S02]  /*76f0*/  ISETP.LT.OR P3, PT, R6, 0x59, !P0 ;  /* 0x000000590600780c */ /* 0x000fc40004761670 */
[----:B------:R-:W-:Y:S01]  /*7700*/  F2FP.SATFINITE.E5M2.F32.PACK_AB_MERGE_C R93, RZ, R93, RZ ;  /* 0x0000005dff5d723e */ /* 0x000fe200048060ff */
[----:B------:R1:W-:Y:S01]  /*7710*/  @!P4 STG.E.U8 desc[UR18][R18.64+0x51], R25 ;  /* 0x000051191200c986 */ /* 0x0003e2000c101112 */
[C---:B------:R-:W-:Y:S02]  /*7720*/  ISETP.LT.OR P4, PT, R6.reuse, 0x5a, !P0 ;  /* 0x0000005a0600780c */ /* 0x040fe40004781670 */
[----:B0-----:R-:W-:Y:S01]  /*7730*/  F2FP.SATFINITE.E5M2.F32.PACK_AB_MERGE_C R5, RZ, R102, RZ ;  /* 0x00000066ff05723e */ /* 0x001fe200048060ff */
[----:B------:R-:W-:Y:S01]  /*7740*/  @!P5 STG.E.U8 desc[UR18][R20.64+0x58], R107 ;  /* 0x0000586b1400d986 */ /* 0x000fe2000c101112 */
[C---:B------:R-:W-:Y:S02]  /*7750*/  ISETP.LT.OR P5, PT, R6.reuse, 0x61, !P1 ;  /* 0x000000610600780c */ /* 0x040fe40004fa1670 */
[----:B------:R-:W-:Y:S01]  /*7760*/  F2FP.SATFINITE.E5M2.F32.PACK_AB_MERGE_C R23, RZ, R23, RZ ;  /* 0x00000017ff17723e */ /* 0x000fe200048060ff */
[----:B------:R0:W-:Y:S01]  /*7770*/  @!P6 STG.E.U8 desc[UR18][R20.64+0x59], R5 ;  /* 0x000059051400e986 */ /* 0x0001e2000c101112 */
[----:B------:R-:W-:-:S02]  /*7780*/  ISETP.LT.OR P6, PT, R6, 0x62, !P1 ;  /* 0x000000620600780c */ /* 0x000fc40004fc1670 */
[----:B------:R-:W-:Y:S01]  /*7790*/  F2FP.SATFINITE.E5M2.F32.PACK_AB_MERGE_C R89, RZ, R89, RZ ;  /* 0x00000059ff59723e */ /* 0x000fe200048060ff */
[----:B------:R-:W-:Y:S01]  /*77a0*/  @!P3 STG.E.U8 desc[UR18][R18.64+0x58], R105 ;  /* 0x000058691200b986 */ /* 0x000fe2000c101112 */
[----:B-1----:R-:W-:Y:S02]  /*77b0*/  F2FP.SATFINITE.E5M2.F32.PACK_AB_MERGE_C R25, RZ, R100, RZ ;  /* 0x00000064ff19723e */ /* 0x002fe400048060ff */
[C---:B------:R-:W-:Y:S02]  /*77c0*/  ISETP.LT.OR P3, PT, R6.reuse, 0x61, !P0 ;  /* 0x000000610600780c */ /* 0x040fe40004761670 */
[----:B------:R-:W-:Y:S01]  /*77d0*/  F2FP.SATFINITE.E5M2.F32.PACK_AB_MERGE_C R27, RZ, R88, RZ ;  /* 0x00000058ff1b723e */ /* 0x000fe200048060ff */
[----:B------:R1:W-:Y:S01]  /*77e0*/  @!P4 STG.E.U8 desc[UR18][R18.64+0x59], R25 ;  /* 0x000059191200c986 */ /* 0x0003e2000c101112 */
[C---:B------:R-:W-:Y:S02]  /*77f0*/  ISETP.LT.OR P4, PT, R6.reuse, 0x62, !P0 ;  /* 0x000000620600780c */ /* 0x040fe40004781670 */
[----:B0-----:R-:W-:Y:S01]  /*7800*/  F2FP.SATFINITE.E5M2.F32.PACK_AB_MERGE_C R5, RZ, R98, RZ ;  /* 0x00000062ff05723e */ /* 0x001fe200048060ff */
[----:B------:R-:W-:Y:S01]  /*7810*/  @!P5 STG.E.U8 desc[UR18][R20.64+0x60], R101 ;  /* 0x000060651400d986 */ /* 0x000fe2000c101112 */
[----:B------:R-:W-:-:S03]  /*7820*/  ISETP.LT.OR P5, PT, R6, 0x69, !P1 ;  /* 0x000000690600780c */ /* 0x000fc60004fa1670 */
[----:B------:R0:W-:Y:S01]  /*7830*/  @!P6 STG.E.U8 desc[UR18][R20.64+0x61], R5 ;  /* 0x000061051400e986 */ /* 0x0001e2000c101112 */
[C---:B------:R-:W-:Y:S02]  /*7840*/  ISETP.LT.OR P6, PT, R6.reuse, 0x6a, !P1 ;  /* 0x0000006a0600780c */ /* 0x040fe40004fc1670 */
[----:B-1----:R-:W-:Y:S01]  /*7850*/  F2FP.SATFINITE.E5M2.F32.PACK_AB_MERGE_C R25, RZ, R96, RZ ;  /* 0x00000060ff19723e */ /* 0x002fe200048060ff */
[----:B------:R-:W-:Y:S01]  /*7860*/  @!P3 STG.E.U8 desc[UR18][R18.64+0x60], R103 ;  /* 0x000060671200b986 */ /* 0x000fe2000c101112 */
[----:B------:R-:W-:-:S03]  /*7870*/  ISETP.LT.OR P3, PT, R6, 0x69, !P0 ;  /* 0x000000690600780c */ /* 0x000fc60004761670 */
        /* <DEDUP_REMOVED lines=12> */
[C---:B------:R-:W-:Y:S01]  /*7940*/  ISETP.LT.OR P1, PT, R6.reuse, 0x7a, !P1 ;  /* 0x0000007a0600780c */ /* 0x040fe20004f21670 */
[----:B------:R2:W-:Y:S01]  /*7950*/  @!P5 STG.E.U8 desc[UR18][R20.64+0x70], R95 ;  /* 0x0000705f1400d986 */ /* 0x0005e2000c101112 */
[C---:B------:R-:W-:Y:S02]  /*7960*/  ISETP.LT.OR P5, PT, R6.reuse, 0x72, !P0 ;  /* 0x000000720600780c */ /* 0x040fe400047a1670 */
[----:B0-----:R-:W-:Y:S01]  /*7970*/  F2FP.SATFINITE.E5M2.F32.PACK_AB_MERGE_C R5, RZ, R90, RZ ;  /* 0x0000005aff05723e */ /* 0x001fe200048060ff */
[----:B------:R2:W-:Y:S01]  /*7980*/  @!P6 STG.E.U8 desc[UR18][R20.64+0x71], R91 ;  /* 0x0000715b1400e986 */ /* 0x0005e2000c101112 */
[C---:B------:R-:W-:Y:S02]  /*7990*/  ISETP.LT.OR P6, PT, R6.reuse, 0x79, !P0 ;  /* 0x000000790600780c */ /* 0x040fe400047c1670 */
[----:B------:R-:W-:Y:S01]  /*79a0*/  ISETP.LT.OR P0, PT, R6, 0x7a, !P0 ;  /* 0x0000007a0600780c */ /* 0x000fe20004701670 */
[----:B------:R2:W-:Y:S01]  /*79b0*/  @!P3 STG.E.U8 desc[UR18][R18.64+0x70], R93 ;  /* 0x0000705d1200b986 */ /* 0x0005e2000c101112 */
[----:B-1----:R-:W-:-:S05]  /*79c0*/  F2FP.SATFINITE.E5M2.F32.PACK_AB_MERGE_C R25, RZ, R22, RZ ;  /* 0x00000016ff19723e */ /* 0x002fca00048060ff */
[----:B------:R2:W-:Y:S04]  /*79d0*/  @!P5 STG.E.U8 desc[UR18][R18.64+0x71], R5 ;  /* 0x000071051200d986 */ /* 0x0005e8000c101112 */
[----:B------:R2:W-:Y:S04]  /*79e0*/  @!P4 STG.E.U8 desc[UR18][R20.64+0x78], R23 ;  /* 0x000078171400c986 */ /* 0x0005e8000c101112 */
[----:B------:R2:W-:Y:S04]  /*79f0*/  @!P1 STG.E.U8 desc[UR18][R20.64+0x79], R25 ;  /* 0x0000791914009986 */ /* 0x0005e8000c101112 */
[----:B------:R2:W-:Y:S04]  /*7a00*/  @!P6 STG.E.U8 desc[UR18][R18.64+0x78], R89 ;  /* 0x000078591200e986 */ /* 0x0005e8000c101112 */
[----:B------:R2:W-:Y:S02]  /*7a10*/  @!P0 STG.E.U8 desc[UR18][R18.64+0x79], R27 ;  /* 0x0000791b12008986 */ /* 0x0005e4000c101112 */
.L_x_169:
[----:B------:R-:W-:Y:S05]  /*7a20*/  BSYNC B0 ;  /* 0x0000000000007941 */ /* 0x000fea0003800000 */
.L_x_39:
[C---:B------:R-:W-:Y:S01]  /*7a30*/  LEA R2, P0, R8.reuse, R2, 0x1 ;  /* 0x0000000208027211 */ /* 0x040fe200078008ff */
[----:B------:R-:W-:Y:S01]  /*7a40*/  ULDC.64 UR6, c[0x0][0x650] ;  /* 0x0001940000067ab9 */ /* 0x000fe20000000a00 */
[----:B-----5:R-:W-:Y:S01]  /*7a50*/  IMAD.U32 R4, RZ, RZ, UR16 ;  /* 0x00000010ff047e24 */ /* 0x020fe2000f8e00ff */
[----:B0-2---:R-:W-:Y:S01]  /*7a60*/  PRMT R18, RZ, 0x7610, R18 ;  /* 0x00007610ff127816 */ /* 0x005fe20000000012 */
[----:B------:R-:W-:Y:S01]  /*7a70*/  IMAD.MOV.U32 R6, RZ, RZ, -0x1 ;  /* 0xffffffffff067424 */ /* 0x000fe200078e00ff */
[----:B------:R-:W-:Y:S01]  /*7a80*/  LEA.HI.X R3, R8, R3, R0, 0x1, P0 ;  /* 0x0000000308037211 */ /* 0x000fe200000f0c00 */
[----:B------:R0:W-:Y:S01]  /*7a90*/  SYNCS.ARRIVE.TRANS64.A1T0 RZ, [R4+UR21], RZ ;  /* 0x000000ff04ff79a7 */ /* 0x0001e20008100015 */
[----:B------:R-:W-:Y:S01]  /*7aa0*/  ISETP.GE.U32.AND P0, PT, R2, UR6, PT ;  /* 0x0000000602007c0c */ /* 0x000fe2000bf06070 */
[----:B------:R-:W-:-:S03]  /*7ab0*/  IMAD.MOV.U32 R5, RZ, RZ, -0x1 ;  /* 0xffffffffff057424 */ /* 0x000fc600078e00ff */
[----:B------:R-:W-:Y:S01]  /*7ac0*/  ISETP.GE.U32.AND.EX P0, PT, R3, UR7, PT, P0 ;  /* 0x0000000703007c0c */ /* 0x000fe2000bf06100 */
[----:B0-----:R-:W-:-:S12]  /*7ad0*/  IMAD.MOV.U32 R4, RZ, RZ, -0x1 ;  /* 0xffffffffff047424 */ /* 0x001fd800078e00ff */
[----:B------:R-:W-:Y:S05]  /*7ae0*/  @P0 BRA `(.L_x_170) ;  /* 0x0000000400600947 */ /* 0x000fea0003800000 */
[----:B------:R-:W0:Y:S01]  /*7af0*/  S2R R28, SR_CTAID.X ;  /* 0x00000000001c7919 */ /* 0x000e220000002500 */
[----:B------:R-:W2:Y:S01]  /*7b00*/  LDC.64 R22, c[0x0][0x628] ;  /* 0x00018a00ff167b82 */ /* 0x000ea20000000a00 */
[----:B------:R-:W-:Y:S01]  /*7b10*/  ULDC UR6, c[0x0][0x150] ;  /* 0x0000540000067ab9 */ /* 0x000fe20000000800 */
[----:B-1--4-:R-:W-:Y:S01]  /*7b20*/  IMAD.MOV.U32 R20, RZ, RZ, R2 ;  /* 0x000000ffff147224 */ /* 0x012fe200078e0002 */
[----:B------:R-:W1:Y:S01]  /*7b30*/  S2R R30, SR_CTAID.Y ;  /* 0x00000000001e7919 */ /* 0x000e620000002600 */
[----:B------:R-:W-:-:S04]  /*7b40*/  IMAD.MOV.U32 R21, RZ, RZ, R3 ;  /* 0x000000ffff157224 */ /* 0x000fc800078e0003 */
[----:B------:R-:W4:Y:S08]  /*7b50*/  LDC R31, c[0x0][0x144] ;  /* 0x00005100ff1f7b82 */ /* 0x000f300000000800 */
[----:B------:R-:W1:Y:S08]  /*7b60*/  LDC R6, c[0x0][0x630] ;  /* 0x00018c00ff067b82 */ /* 0x000e700000000800 */
[----:B------:R-:W1:Y:S01]  /*7b70*/  LDC.64 R26, c[0x0][0x620] ;  /* 0x00018800ff1a7b82 */ /* 0x000e620000000a00 */
[----:B--2---:R-:W-:-:S04]  /*7b80*/  ISETP.NE.U32.AND P0, PT, R22, RZ, PT ;  /* 0x000000ff1600720c */ /* 0x004fc80003f05070 */
[----:B------:R-:W-:Y:S02]  /*7b90*/  ISETP.NE.AND.EX P0, PT, R23, RZ, PT, P0 ;  /* 0x000000ff1700720c */ /* 0x000fe40003f05300 */
[----:B0-----:R-:W-:-:S05]  /*7ba0*/  I2FP.F32.U32 R4, R28 ;  /* 0x0000001c00047245 */ /* 0x001fca0000201000 */
[----:B------:R-:W-:-:S04]  /*7bb0*/  FMUL R4, R4, UR6 ;  /* 0x0000000604047c20 */ /* 0x000fc80008400000 */
[----:B------:R0:W2:Y:S02]  /*7bc0*/  F2I.U32.TRUNC.NTZ R29, R4 ;  /* 0x00000004001d7305 */ /* 0x0000a4000020f000 */
[----:B----4-:R-:W-:Y:S05]  /*7bd0*/  @!P0 BRA `(.L_x_171) ;  /* 0x0000000000288947 */ /* 0x010fea0003800000 */
[----:B------:R-:W4:Y:S02]  /*7be0*/  LDC R5, c[0x0][0x634] ;  /* 0x00018d00ff057b82 */ /* 0x000f240000000800 */
[----:B----4-:R-:W-:-:S05]  /*7bf0*/  IADD3 R21, P0, R2, R5, RZ ;  /* 0x0000000502157210 */ /* 0x010fca0007f1e0ff */
[----:B---3--:R-:W-:-:S04]  /*7c00*/  IMAD.X R25, RZ, RZ, R3, P0 ;  /* 0x000000ffff197224 */ /* 0x008fc800000e0603 */
[----:B0-----:R-:W-:-:S04]  /*7c10*/  IMAD.WIDE.U32 R4, R25, R22, RZ ;  /* 0x0000001619047225 */ /* 0x001fc800078e00ff */
[----:B------:R-:W-:-:S04]  /*7c20*/  IMAD.WIDE.U32 R18, P0, R21, R23, R4 ;  /* 0x0000001715127225 */ /* 0x000fc80007800004 */
[----:B------:R-:W-:-:S04]  /*7c30*/  IMAD.WIDE.U32 R4, R21, R22, RZ ;  /* 0x0000001615047225 */ /* 0x000fc800078e00ff */
[----:B------:R-:W-:Y:S01]  /*7c40*/  IMAD.X R21, RZ, RZ, RZ, P0 ;  /* 0x000000ffff157224 */ /* 0x000fe200000e06ff */
[----:B------:R-:W-:Y:S01]  /*7c50*/  IADD3 RZ, P0, R5, R18, RZ ;  /* 0x0000001205ff7210 */ /* 0x000fe20007f1e0ff */
[----:B------:R-:W-:-:S04]  /*7c60*/  IMAD.MOV.U32 R20, RZ, RZ, R19 ;  /* 0x000000ffff147224 */ /* 0x000fc800078e0013 */
[----:B------:R-:W-:-:S08]  /*7c70*/  IMAD.WIDE.U32.X R20, R25, R23, R20, P0 ;  /* 0x0000001719147225 */ /* 0x000fd000000e0414 */
.L_x_171:
[-CC-:B-1-3--:R-:W-:Y:S01]  /*7c80*/  SHF.R.U64 R24, R20, R6.reuse, R21.reuse ;  /* 0x0000000614187219 */ /* 0x18afe20000001215 */
[----:B------:R-:W1:Y:S01]  /*7c90*/  LDC.64 R34, c[0x0][0x640] ;  /* 0x00019000ff227b82 */ /* 0x000e620000000a00 */
[----:B0-----:R-:W-:Y:S01]  /*7ca0*/  SHF.R.U32.HI R4, RZ, R6, R21 ;  /* 0x00000006ff047219 */ /* 0x001fe20000011615 */
[----:B--2---:R-:W-:Y:S01]  /*7cb0*/  IMAD.MOV R29, RZ, RZ, -R29 ;  /* 0x000000ffff1d7224 */ /* 0x004fe200078e0a1d */
[----:B------:R-:W-:Y:S01]  /*7cc0*/  IADD3 R19, P0, RZ, -R24, RZ ;  /* 0x80000018ff137210 */ /* 0x000fe20007f1e0ff */
[----:B------:R-:W-:Y:S01]  /*7cd0*/  ULDC UR6, c[0x0][0x154] ;  /* 0x0000550000067ab9 */ /* 0x000fe20000000800 */
[----:B------:R-:W-:Y:S02]  /*7ce0*/  IMAD.MOV.U32 R21, RZ, RZ, 0x1 ;  /* 0x00000001ff157424 */ /* 0x000fe400078e00ff */
[----:B------:R-:W-:Y:S01]  /*7cf0*/  IMAD R29, R31, R29, R28 ;  /* 0x0000001d1f1d7224 */ /* 0x000fe200078e021c */
[----:B------:R-:W0:Y:S01]  /*7d00*/  LDC R18, c[0x0][0x618] ;  /* 0x00018600ff127b82 */ /* 0x000e220000000800 */
[----:B------:R-:W-:-:S04]  /*7d10*/  IMAD.X R5, RZ, RZ, ~R4, P0 ;  /* 0x000000ffff057224 */ /* 0x000fc800000e0e04 */
[-C--:B------:R-:W-:Y:S02]  /*7d20*/  IMAD R6, R5, R26.reuse, RZ ;  /* 0x0000001a05067224 */ /* 0x080fe400078e02ff */
[C---:B------:R-:W-:Y:S01]  /*7d30*/  IMAD.WIDE.U32 R4, R19.reuse, R26, R2 ;  /* 0x0000001a13047225 */ /* 0x040fe200078e0002 */
[----:B------:R-:W2:Y:S03]  /*7d40*/  LDC R20, c[0x0][0x608] ;  /* 0x00018200ff147b82 */ /* 0x000ea60000000800 */
[----:B------:R-:W-:Y:S01]  /*7d50*/  IMAD R19, R19, R27, R6 ;  /* 0x0000001b13137224 */ /* 0x000fe200078e0206 */
[----:B------:R-:W-:-:S03]  /*7d60*/  I2FP.F32.U32 R6, R30 ;  /* 0x0000001e00067245 */ /* 0x000fc60000201000 */
[----:B------:R-:W-:Y:S01]  /*7d70*/  IMAD.IADD R5, R5, 0x1, R19 ;  /* 0x0000000105057824 */ /* 0x000fe200078e0213 */
[----:B------:R-:W3:Y:S01]  /*7d80*/  LDC R32, c[0x0][0x658] ;  /* 0x00019600ff207b82 */ /* 0x000ee20000000800 */
[----:B-1----:R-:W-:Y:S01]  /*7d90*/  ISETP.NE.U32.AND P0, PT, R34, RZ, PT ;  /* 0x000000ff2200720c */ /* 0x002fe20003f05070 */
[----:B------:R-:W-:-:S03]  /*7da0*/  IMAD.MOV.U32 R19, RZ, RZ, -0x1 ;  /* 0xffffffffff137424 */ /* 0x000fc600078e00ff */
[----:B------:R-:W-:-:S03]  /*7db0*/  ISETP.NE.AND.EX P0, PT, R35, RZ, PT, P0 ;  /* 0x000000ff2300720c */ /* 0x000fc60003f05300 */
[----:B------:R-:W1:Y:S01]  /*7dc0*/  LDC R27, c[0x0][0x148] ;  /* 0x00005200ff1b7b82 */ /* 0x000e620000000800 */
[-CC-:B0-----:R-:W-:Y:S02]  /*7dd0*/  SHF.R.U64 R22, R4, R18.reuse, R5.reuse ;  /* 0x0000001204167219 */ /* 0x181fe40000001205 */
[----:B------:R-:W-:Y:S01]  /*7de0*/  SHF.R.U32.HI R5, RZ, R18, R5 ;  /* 0x00000012ff057219 */ /* 0x000fe20000011605 */
[----:B------:R-:W-:-:S04]  /*7df0*/  FMUL R18, R6, UR6 ;  /* 0x0000000606127c20 */ /* 0x000fc80008400000 */
[----:B------:R-:W0:Y:S01]  /*7e00*/  LDC R28, c[0x0][0x600] ;  /* 0x00018000ff1c7b82 */ /* 0x000e220000000800 */
[----:B------:R4:W0:Y:S01]  /*7e10*/  F2I.U32.TRUNC.NTZ R25, R18 ;  /* 0x0000001200197305 */ /* 0x000822000020f000 */
[-CC-:B--2---:R-:W-:Y:S02]  /*7e20*/  SHF.R.U64 R6, R22, R20.reuse, R5.reuse ;  /* 0x0000001416067219 */ /* 0x184fe40000001205 */
[----:B------:R-:W-:-:S04]  /*7e30*/  SHF.R.U32.HI R5, RZ, R20, R5 ;  /* 0x00000014ff057219 */ /* 0x000fc80000011605 */
[----:B------:R-:W2:Y:S01]  /*7e40*/  LDC R33, c[0x0][0x648] ;  /* 0x00019200ff217b82 */ /* 0x000ea20000000800 */
[-CC-:B---3--:R-:W-:Y:S02]  /*7e50*/  SHF.R.U64 R26, R6, R32.reuse, R5.reuse ;  /* 0x00000020061a7219 */ /* 0x188fe40000001205 */
[-C--:B------:R-:W-:Y:S02]  /*7e60*/  SHF.L.U32 R19, R19, R32.reuse, RZ ;  /* 0x0000002013137219 */ /* 0x080fe400000006ff */
[-C--:B------:R-:W-:Y:S01]  /*7e70*/  SHF.R.U32.HI R5, RZ, R32.reuse, R5 ;  /* 0x00000020ff057219 */ /* 0x080fe20000011605 */
[----:B------:R-:W-:Y:S01]  /*7e80*/  IMAD.MOV.U32 R4, RZ, RZ, R26 ;  /* 0x000000ffff047224 */ /* 0x000fe200078e001a */
[----:B------:R-:W-:Y:S01]  /*7e90*/  SHF.L.U32 R32, R21, R32, RZ ;  /* 0x0000002015207219 */ /* 0x000fe200000006ff */
[----:B------:R-:W3:Y:S01]  /*7ea0*/  LDC R36, c[0x0][0x638] ;  /* 0x00018e00ff247b82 */ /* 0x000ee20000000800 */
[----:B------:R-:W-:-:S07]  /*7eb0*/  LOP3.LUT R31, RZ, R19, RZ, 0x33, !PT ;  /* 0x00000013ff1f7212 */ /* 0x000fce00078e33ff */
[----:B------:R-:W0:Y:S01]  /*7ec0*/  LDC R37, c[0x0][0x610] ;  /* 0x00018400ff257b82 */ /* 0x000e220000000800 */
[----:B----4-:R-:W-:Y:S05]  /*7ed0*/  @!P0 BRA `(.L_x_172) ;  /* 0x0000000000288947 */ /* 0x010fea0003800000 */
[----:B------:R-:W4:Y:S02]  /*7ee0*/  LDC R21, c[0x0][0x64c] ;  /* 0x00019300ff157b82 */ /* 0x000f240000000800 */
[----:B----4-:R-:W-:-:S05]  /*7ef0*/  IADD3 R21, P0, R26, R21, RZ ;  /* 0x000000151a157210 */ /* 0x010fca0007f1e0ff */
        /* <DEDUP_REMOVED lines=8> */
.L_x_172:
[----:B--2---:R-:W-:Y:S01]  /*7f80*/  SHF.R.U64 R4, R4, R33, R5 ;  /* 0x0000002104047219 */ /* 0x004fe20000001205 */
[----:B0-----:R-:W-:Y:S01]  /*7f90*/  VIADD R21, R28, 0xffffffff ;  /* 0xffffffff1c157836 */ /* 0x001fe20000000000 */
[----:B------:R-:W-:Y:S01]  /*7fa0*/  LOP3.LUT R19, R6, R31, RZ, 0xc0, !PT ;  /* 0x0000001f06137212 */ /* 0x000fe200078ec0ff */
[----:B------:R-:W-:Y:S02]  /*7fb0*/  IMAD.MOV R25, RZ, RZ, -R25 ;  /* 0x000000ffff197224 */ /* 0x000fe400078e0a19 */
[----:B------:R-:W-:Y:S02]  /*7fc0*/  IMAD.MOV R5, RZ, RZ, -R4 ;  /* 0x000000ffff057224 */ /* 0x000fe400078e0a04 */
[----:B------:R-:W-:Y:S01]  /*7fd0*/  IMAD R6, R32, R4, R19 ;  /* 0x0000000420067224 */ /* 0x000fe200078e0213 */
[----:B------:R-:W-:Y:S01]  /*7fe0*/  LOP3.LUT R19, R22, R21, RZ, 0xc0, !PT ;  /* 0x0000001516137212 */ /* 0x000fe200078ec0ff */
[----:B-1----:R-:W-:Y:S02]  /*7ff0*/  @P2 IMAD R29, R27, R25, R30 ;  /* 0x000000191b1d2224 */ /* 0x002fe400078e021e */
[----:B---3--:R-:W-:-:S02]  /*8000*/  IMAD R4, R5, R36, R26 ;  /* 0x0000002405047224 */ /* 0x008fc400078e021a */
[----:B------:R-:W-:Y:S02]  /*8010*/  IMAD R6, R6, R37, R29 ;  /* 0x0000002506067224 */ /* 0x000fe400078e021d */
[----:B------:R-:W-:Y:S02]  /*8020*/  IMAD R19, R4, R28, R19 ;  /* 0x0000001c04137224 */ /* 0x000fe400078e0213 */
[----:B------:R-:W-:Y:S02]  /*8030*/  IMAD.MOV.U32 R18, RZ, RZ, 0x1 ;  /* 0x00000001ff127424 */ /* 0x000fe400078e00ff */
[----:B------:R-:W-:Y:S01]  /*8040*/  IMAD.MOV.U32 R4, RZ, RZ, R24 ;  /* 0x000000ffff047224 */ /* 0x000fe200078e0018 */
[----:B------:R-:W-:Y:S02]  /*8050*/  SEL R5, R19, R6, !P2 ;  /* 0x0000000613057207 */ /* 0x000fe40005000000 */
[----:B------:R-:W-:-:S07]  /*8060*/  SEL R6, R6, R19, !P2 ;  /* 0x0000001306067207 */ /* 0x000fce0005000000 */
.L_x_170:
[----:B------:R-:W-:Y:S02]  /*8070*/  LOP3.LUT P0, RZ, R18, 0xff, RZ, 0xc0, !PT ;  /* 0x000000ff12ff7812 */ /* 0x000fe4000780c0ff */
[----:B------:R-:W-:-:S11]  /*8080*/  LOP3.LUT R150, R150, 0x1, RZ, 0x3c, !PT ;  /* 0x0000000196967812 */ /* 0x000fd600078e3cff */
[----:B------:R-:W-:Y:S05]  /*8090*/  @P0 BRA `(.L_x_173) ;  /* 0xffffff9400680947 */ /* 0x000fea000383ffff */
[----:B------:R-:W-:Y:S05]  /*80a0*/  EXIT ;  /* 0x000000000000794d */ /* 0x000fea0003800000 */
.L_x_17:
[----:B------:R-:W-:-:S08]  /*80b0*/  ISETP.NE.AND P0, PT, R18, RZ, PT ;  /* 0x000000ff1200720c */ /* 0x000fd00003f05270 */
[----:B--23-5:R-:W0:-:S00]  /*80c0*/  USETMAXREG.DEALLOC.CTAPOOL 0x28 ;  /* 0x00000028000079c8 */ /* 0x02ce0000080e0500 */
[----:B------:R-:W-:Y:S05]  /*80d0*/  @P0 EXIT ;  /* 0x000000000000094d */ /* 0x000fea0003800000 */
[----:B0-----:R-:W-:Y:S01]  /*80e0*/  LOP3.LUT P0, RZ, R20, 0xff, RZ, 0xc0, !PT ;  /* 0x000000ff14ff7812 */ /* 0x001fe2000780c0ff */
[----:B------:R-:W-:Y:S02]  /*80f0*/  IMAD.MOV.U32 R12, RZ, RZ, 0x1 ;  /* 0x00000001ff0c7424 */ /* 0x000fe400078e00ff */
[----:B------:R-:W-:-:S10]  /*8100*/  IMAD.MOV.U32 R15, RZ, RZ, RZ ;  /* 0x000000ffff0f7224 */ /* 0x000fd400078e00ff */
[----:B------:R-:W-:Y:S05]  /*8110*/  @!P0 BRA `(.L_x_174) ;  /* 0x0000000c00608947 */ /* 0x000fea0003800000 */
[----:B------:R-:W0:Y:S01]  /*8120*/  S2UR UR9, SR_CgaCtaId ;  /* 0x00000000000979c3 */ /* 0x000e220000008800 */
[----:B------:R-:W-:Y:S01]  /*8130*/  ULDC UR5, c[0x0][0x658] ;  /* 0x0001960000057ab9 */ /* 0x000fe20000000800 */
[----:B------:R-:W-:Y:S01]  /*8140*/  UMOV UR10, 0xffffffff ;  /* 0xffffffff000a7882 */ /* 0x000fe20000000000 */
[----:B------:R-:W-:Y:S01]  /*8150*/  UMOV UR11, 0x1 ;  /* 0x00000001000b7882 */ /* 0x000fe20000000000 */
[----:B------:R-:W-:Y:S01]  /*8160*/  USHF.L.U32 UR10, UR10, UR5, URZ ;  /* 0x000000050a0a7299 */ /* 0x000fe2000800063f */
[----:B------:R-:W-:Y:S01]  /*8170*/  LOP3.LUT P0, RZ, R11, 0x1f, RZ, 0xc0, !PT ;  /* 0x0000001f0bff7812 */ /* 0x000fe2000780c0ff */
[----:B------:R-:W-:Y:S01]  /*8180*/  BSSY B0, `(.L_x_174) ;  /* 0x00000d1000007945 */ /* 0x000fe20003800000 */
[C---:B------:R-:W-:Y:S01]  /*8190*/  ISETP.NE.AND P3, PT, R10.reuse, RZ, PT ;  /* 0x000000ff0a00720c */ /* 0x040fe20003f65270 */
[----:B------:R-:W-:Y:S01]  /*81a0*/  ULOP3.LUT UR14, URZ, UR10, URZ, 0x33, !UPT ;  /* 0x0000000a3f0e7292 */ /* 0x000fe2000f8e333f */
[----:B------:R-:W-:Y:S01]  /*81b0*/  ISETP.NE.OR P0, PT, R10, RZ, !P0 ;  /* 0x000000ff0a00720c */ /* 0x000fe20004705670 */
[----:B------:R-:W-:Y:S01]  /*81c0*/  IMAD.MOV.U32 R14, RZ, RZ, 0x1 ;  /* 0x00000001ff0e7424 */ /* 0x000fe200078e00ff */
[----:B------:R-:W-:Y:S01]  /*81d0*/  LOP3.LUT R13, R7, 0x2, RZ, 0xfc, !PT ;  /* 0x00000002070d7812 */ /* 0x000fe200078efcff */
[----:B------:R-:W-:Y:S01]  /*81e0*/  IMAD.MOV.U32 R12, RZ, RZ, 0x1 ;  /* 0x00000001ff0c7424 */ /* 0x000fe200078e00ff */
[----:B------:R-:W-:Y:S01]  /*81f0*/  ULDC UR4, c[0x0][0x600] ;  /* 0x0001800000047ab9 */ /* 0x000fe20000000800 */
[----:B------:R-:W-:Y:S01]  /*8200*/  IMAD.MOV.U32 R15, RZ, RZ, RZ ;  /* 0x000000ffff0f7224 */ /* 0x000fe200078e00ff */
[----:B------:R-:W-:Y:S01]  /*8210*/  UMOV UR15, 0x5 ;  /* 0x00000005000f7882 */ /* 0x000fe20000000000 */
[----:B------:R-:W-:-:S02]  /*8220*/  UIADD3 UR25, UR13, 0x1, URZ ;  /* 0x000000010d197890 */ /* 0x000fc4000fffe03f */
[----:B------:R-:W-:Y:S02]  /*8230*/  UIADD3 UR4, UR4, -0x1, URZ ;  /* 0xffffffff04047890 */ /* 0x000fe4000fffe03f */
[----:B------:R-:W-:Y:S01]  /*8240*/  USHF.L.U32 UR5, UR11, UR5, URZ ;  /* 0x000000050b057299 */ /* 0x000fe2000800063f */
[----:B------:R-:W-:Y:S01]  /*8250*/  ULDC.64 UR26, c[0x0][0x198] ;  /* 0x00006600001a7ab9 */ /* 0x000fe20000000a00 */
[----:B0-----:R-:W-:Y:S02]  /*8260*/  ULOP3.LUT UR8, UR9, 0x1, URZ, 0xc0, !UPT ;  /* 0x0000000109087892 */ /* 0x001fe4000f8ec03f */
[----:B------:R-:W-:Y:S02]  /*8270*/  USHF.R.U32.HI UR28, URZ, 0x1, UR9 ;  /* 0x000000013f1c7899 */ /* 0x000fe40008011609 */
[----:B------:R-:W-:Y:S02]  /*8280*/  USHF.L.U32 UR6, UR9, 0x6, URZ ;  /* 0x0000000609067899 */ /* 0x000fe4000800063f */
[----:B------:R-:W-:-:S02]  /*8290*/  USHF.L.U32 UR7, UR9, 0xb, URZ ;  /* 0x0000000b09077899 */ /* 0x000fc4000800063f */
[----:B------:R-:W-:Y:S02]  /*82a0*/  ULOP3.LUT UR9, UR9, 0xfffffffe, URZ, 0xc0, !UPT ;  /* 0xfffffffe09097892 */ /* 0x000fe4000f8ec03f */
[----:B------:R-:W-:Y:S02]  /*82b0*/  UISETP.GT.U32.AND UP0, UPT, UR8, 0xffff, UPT ;  /* 0x0000ffff0800788c */ /* 0x000fe4000bf04070 */
[----:B------:R-:W-:Y:S02]  /*82c0*/  USHF.L.U32 UR10, UR11, UR9, URZ ;  /* 0x000000090b0a7299 */ /* 0x000fe4000800063f */
[----:B------:R-:W-:Y:S02]  /*82d0*/  ULOP3.LUT UR9, UR9, 0x1, URZ, 0xfc, !UPT ;  /* 0x0000000109097892 */ /* 0x000fe4000f8efc3f */
[----:B------:R-:W-:Y:S02]  /*82e0*/  USEL UR8, UR8, 0xffff, !UP0 ;  /* 0x0000ffff08087887 */ /* 0x000fe4000c000000 */
[----:B------:R-:W-:-:S02]  /*82f0*/  USHF.L.U32 UR9, UR11, UR9, URZ ;  /* 0x000000090b097299 */ /* 0x000fc4000800063f */
[----:B------:R-:W-:Y:S02]  /*8300*/  ULOP3.LUT UR8, UR8, 0xffff, URZ, 0xc0, !UPT ;  /* 0x0000ffff08087892 */ /* 0x000fe4000f8ec03f */
[----:B------:R-:W-:Y:S02]  /*8310*/  ULOP3.LUT UR6, UR6, 0x40, URZ, 0xc0, !UPT ;  /* 0x0000004006067892 */ /* 0x000fe4000f8ec03f */
[----:B------:R-:W-:Y:S02]  /*8320*/  ULOP3.LUT UR7, UR7, 0x800, URZ, 0xc0, !UPT ;  /* 0x0000080007077892 */ /* 0x000fe4000f8ec03f */
[----:B------:R-:W-:Y:S02]  /*8330*/  ULOP3.LUT UR20, UR10, UR9, URZ, 0xfc, !UPT ;  /* 0x000000090a147292 */ /* 0x000fe4000f8efc3f */
[----:B------:R-:W-:-:S12]  /*8340*/  USHF.L.U32 UR15, UR15, UR8, URZ ;  /* 0x000000080f0f7299 */ /* 0x000fd8000800063f */
.L_x_186:
[----:B------:R-:W-:-:S03]  /*8350*/  UMOV UR8, 0xffffffff ;  /* 0xffffffff00087882 */ /* 0x000fc60000000000 */
[----:B------:R-:W-:Y:S05]  /*8360*/  BRA.DIV UR8, `(.L_x_175) ;  /* 0x0000001208107947 */ /* 0x000fea000b800000 */
[----:B------:R-:W-:-:S13]  /*8370*/  ELECT P1, URZ, PT ;  /* 0x00000000003f782f */ /* 0x000fda0003820000 */
.L_x_200:
[----:B------:R-:W0:Y:S01]  /*8380*/  LDC R10, c[0x0][0x28c] ;  /* 0x0000a300ff0a7b82 */ /* 0x000e220000000800 */
[----:B------:R-:W-:Y:S01]  /*8390*/  BSSY B1, `(.L_x_176) ;  /* 0x000003c000017945 */ /* 0x000fe20003800000 */
[----:B0-----:R-:W-:-:S13]  /*83a0*/  ISETP.LT.OR P1, PT, R10, 0x1, !P1 ;  /* 0x000000010a00780c */ /* 0x001fda0004f21670 */
[----:B------:R-:W-:Y:S05]  /*83b0*/  @P1 BRA `(.L_x_177) ;  /* 0x0000000000e41947 */ /* 0x000fea0003800000 */
[----:B------:R-:W-:Y:S01]  /*83c0*/  LEA R10, R6, UR28, 0x1 ;  /* 0x0000001c060a7c11 */ /* 0x000fe2000f8e08ff */
[----:B------:R-:W-:Y:S01]  /*83d0*/  IMAD.MOV.U32 R18, RZ, RZ, RZ ;  /* 0x000000ffff127224 */ /* 0x000fe200078e00ff */
[----:B------:R-:W-:Y:S01]  /*83e0*/  LEA R16, R5, UR6, 0x7 ;  /* 0x0000000605107c11 */ /* 0x000fe2000f8e38ff */
[----:B------:R-:W-:Y:S02]  /*83f0*/  IMAD.U32 R20, RZ, RZ, UR25 ;  /* 0x00000019ff147e24 */ /* 0x000fe4000f8e00ff */
[----:B------:R-:W-:Y:S02]  /*8400*/  IMAD.MOV.U32 R5, RZ, RZ, R12 ;  /* 0x000000ffff057224 */ /* 0x000fe400078e000c */
[----:B------:R-:W-:Y:S02]  /*8410*/  IMAD.MOV.U32 R6, RZ, RZ, R15 ;  /* 0x000000ffff067224 */ /* 0x000fe400078e000f */
[----:B------:R-:W-:-:S07]  /*8420*/  IMAD.SHL.U32 R17, R10, 0x20, RZ ;  /* 0x000000200a117824 */ /* 0x000fce00078e00ff */
.L_x_181:
[----:B------:R-:W0:Y:S01]  /*8430*/  S2R R11, SR_CgaCtaId ;  /* 0x00000000000b7919 */ /* 0x000e220000008800 */
[----:B------:R-:W-:-:S04]  /*8440*/  MOV R10, 0x400 ;  /* 0x00000400000a7802 */ /* 0x000fc80000000f00 */
[----:B0-----:R-:W-:Y:S02]  /*8450*/  LEA R21, R11, R10, 0x18 ;  /* 0x0000000a0b157211 */ /* 0x001fe400078ec0ff */
[----:B------:R-:W-:Y:S01]  /*8460*/  SHF.L.U32 R10, R5, 0x1f, RZ ;  /* 0x0000001f050a7819 */ /* 0x000fe200000006ff */
[----:B------:R-:W0:Y:S02]  /*8470*/  @!P3 LDC R11, c[0x0][0x500] ;  /* 0x00014000ff0bbb82 */ /* 0x000e240000000800 */
[----:B------:R-:W-:-:S04]  /*8480*/  IMAD R19, R6, 0x8, R21 ;  /* 0x0000000806137824 */ /* 0x000fc800078e0215 */
[----:B------:R-:W1:Y:S02]  /*8490*/  SYNCS.PHASECHK.TRANS64.TRYWAIT P1, [R19+URZ+0x28], R10 ;  /* 0x0000280a130075a7 */ /* 0x000e64000802017f */
[----:B-1----:R-:W-:Y:S05]  /*84a0*/  @!P1 BRA `(.L_x_178) ;  /* 0x0000000c00e09947 */ /* 0x002fea0003800000 */
.L_x_201:
[----:B-1----:R-:W-:Y:S01]  /*84b0*/  PRMT R10, R13, 0x9910, RZ ;  /* 0x000099100d0a7816 */ /* 0x002fe200000000ff */
[----:B0-----:R0:W-:Y:S03]  /*84c0*/  @!P3 SYNCS.ARRIVE.TRANS64 RZ, [R19+URZ], R11 ;  /* 0x0000000b13ffb9a7 */ /* 0x0011e6000800003f */
[----:B------:R-:W-:-:S13]  /*84d0*/  ISETP.NE.AND P1, PT, R10, 0x2, PT ;  /* 0x000000020a00780c */ /* 0x000fda0003f25270 */
[----:B0-----:R-:W-:Y:S05]  /*84e0*/  @P1 BRA `(.L_x_179) ;  /* 0x0000000000041947 */ /* 0x001fea0003800000 */
[----:B------:R-:W-:Y:S01]  /*84f0*/  BPT.TRAP 0x1 ;  /* 0x000000040000795c */ /* 0x000fe20000300000 */
.L_x_179:
[----:B------:R-:W-:Y:S05]  /*8500*/  @P0 BRA `(.L_x_180) ;  /* 0x0000000000040947 */ /* 0x000fea0003800000 */
[----:B------:R-:W-:Y:S01]  /*8510*/  BPT.TRAP 0x1 ;  /* 0x000000040000795c */ /* 0x000fe20000300000 */
.L_x_180:
[----:B------:R-:W-:Y:S01]  /*8520*/  LEA R10, R6, UR28, 0x1 ;  /* 0x0000001c060a7c11 */ /* 0x000fe2000f8e08ff */
[----:B------:R-:W-:Y:S01]  /*8530*/  VIADD R20, R20, 0xffffffff ;  /* 0xffffffff14147836 */ /* 0x000fe20000000000 */
[----:B------:R-:W-:Y:S01]  /*8540*/  R2UR UR11, R6 ;  /* 0x00000000060b72ca */ /* 0x000fe200000e0000 */
[----:B------:R-:W-:Y:S01]  /*8550*/  UIADD3 UR16, UP0, UR26, 0xf0, URZ ;  /* 0x000000f01a107890 */ /* 0x000fe2000ff1e03f */
[----:B------:R-:W-:Y:S01]  /*8560*/  R2UR UR22, R21 ;  /* 0x00000000151672ca */ /* 0x000fe200000e0000 */
[----:B------:R-:W-:Y:S01]  /*8570*/  IMAD.U32 R10, R10, 0x400, R21 ;  /* 0x000004000a0a7824 */ /* 0x000fe200078e0015 */
[----:B------:R-:W-:Y:S01]  /*8580*/  R2UR UR23, R17 ;  /* 0x00000000111772ca */ /* 0x000fe200000e0000 */
[----:B------:R-:W-:Y:S01]  /*8590*/  UIADD3 UR30, UP1, UR26, 0x1f0, URZ ;  /* 0x000001f01a1e7890 */ /* 0x000fe2000ff3e03f */
[----:B------:R-:W-:Y:S01]  /*85a0*/  R2UR UR9, R19 ;  /* 0x00000000130972ca */ /* 0x000fe200000e0000 */
[----:B------:R-:W-:Y:S01]  /*85b0*/  UIADD3.X UR17, URZ, UR27, URZ, UP0, !UPT ;  /* 0x0000001b3f117290 */ /* 0x000fe200087fe43f */
[----:B------:R-:W-:Y:S01]  /*85c0*/  R2UR UR8, R10 ;  /* 0x000000000a0872ca */ /* 0x000fe200000e0000 */
[----:B------:R-:W-:Y:S01]  /*85d0*/  UPRMT UR21, URZ, 0x5410, UR15 ;  /* 0x000054103f157896 */ /* 0x000fe2000800000f */
[----:B------:R-:W-:Y:S01]  /*85e0*/  R2UR UR10, R18 ;  /* 0x00000000120a72ca */ /* 0x000fe200000e0000 */
[----:B------:R-:W-:Y:S01]  /*85f0*/  VIADD R6, R6, 0x1 ;  /* 0x0000000106067836 */ /* 0x000fe20000000000 */
[----:B------:R-:W-:Y:S01]  /*8600*/  R2UR UR12, R4 ;  /* 0x00000000040c72ca */ /* 0x000fe200000e0000 */
[----:B------:R-:W-:Y:S01]  /*8610*/  ULEA UR11, UR11, UR7, 0xc ;  /* 0x000000070b0b7291 */ /* 0x000fe2000f8e603f */
[----:B------:R-:W-:Y:S01]  /*8620*/  R2UR UR24, R16 ;  /* 0x00000000101872ca */ /* 0x000fe200000e0000 */
[----:B------:R-:W-:Y:S01]  /*8630*/  UPRMT UR29, URZ, 0x5410, UR20 ;  /* 0x000054103f1d7896 */ /* 0x000fe20008000014 */
[----:B------:R-:W-:Y:S01]  /*8640*/  ISETP.GT.AND P4, PT, R20, 0x1, PT ;  /* 0x000000011400780c */ /* 0x000fe20003f84270 */
[----:B------:R-:W-:Y:S01]  /*8650*/  UIADD3 UR22, UR22, 0x2980, UR11 ;  /* 0x0000298016167890 */ /* 0x000fe2000fffe00b */
[----:B------:R-:W-:Y:S01]  /*8660*/  ISETP.NE.AND P1, PT, R6, 0x5, PT ;  /* 0x000000050600780c */ /* 0x000fe20003f25270 */
[----:B------:R-:W-:Y:S01]  /*8670*/  UIADD3.X UR31, URZ, UR27, URZ, UP1, !UPT ;  /* 0x0000001b3f1f7290 */ /* 0x000fe20008ffe43f */
[----:B------:R-:W-:Y:S01]  /*8680*/  VIADD R18, R18, 0x20 ;  /* 0x0000002012127836 */ /* 0x000fe20000000000 */
[----:B------:R-:W-:Y:S01]  /*8690*/  UIADD3 UR8, UR8, 0x180, URZ ;  /* 0x0000018008087890 */ /* 0x000fe2000fffe03f */
[----:B------:R-:W-:Y:S01]  /*86a0*/  SEL R10, RZ, 0x1, P1 ;  /* 0x00000001ff0a7807 */ /* 0x000fe20000800000 */
[----:B------:R-:W-:Y:S01]  /*86b0*/  UMOV UR18, 0x0 ;  /* 0x0000000000127882 */ /* 0x000fe20000000000 */
[----:B------:R-:W-:Y:S01]  /*86c0*/  UMOV UR19, 0x10000000 ;  /* 0x1000000000137882 */ /* 0x000fe20000000000 */
[----:B------:R-:W-:Y:S01]  /*86d0*/  UMOV UR11, UR23 ;  /* 0x00000017000b7c82 */ /* 0x000fe20008000000 */
[----:B------:R-:W-:-:S02]  /*86e0*/  LOP3.LUT R5, R5, R10, RZ, 0x3c, !PT ;  /* 0x0000000a05057212 */ /* 0x000fc400078e3cff */
[----:B------:R-:W-:Y:S02]  /*86f0*/  SEL R6, R6, RZ, P1 ;  /* 0x000000ff06067207 */ /* 0x000fe40000800000 */
[----:B------:R0:W-:Y:S02]  /*8700*/  UTMALDG.3D.MULTICAST [UR8], [UR16], UR21, desc[UR18] ;  /* 0x00001208100073b4 */ /* 0x0001e40008011815 */
[----:B0-----:R-:W-:Y:S01]  /*8710*/  UMOV UR8, UR22 ;  /* 0x0000001600087c82 */ /* 0x001fe20008000000 */
[----:B------:R-:W-:Y:S02]  /*8720*/  UMOV UR11, UR24 ;  /* 0x00000018000b7c82 */ /* 0x000fe40008000000 */
[----:B------:R0:W-:Y:S02]  /*8730*/  UTMALDG.3D.MULTICAST [UR8], [UR30], UR29, desc[UR18] ;  /* 0x000012081e0073b4 */ /* 0x0001e4000801181d */
[----:B0-----:R-:W-:Y:S05]  /*8740*/  @P4 BRA `(.L_x_181) ;  /* 0xfffffffc00384947 */ /* 0x001fea000383ffff */
.L_x_177:
[----:B------:R-:W-:Y:S05]  /*8750*/  BSYNC B1 ;  /* 0x0000000000017941 */ /* 0x000fea0003800000 */
.L_x_176:
[----:B------:R-:W-:Y:S01]  /*8760*/  LOP3.LUT P5, RZ, R14, 0xff, RZ, 0xc0, !PT ;  /* 0x000000ff0eff7812 */ /* 0x000fe200078ac0ff */
[----:B------:R-:W-:Y:S01]  /*8770*/  VIADD R6, R15, UR13 ;  /* 0x0000000d0f067c36 */ /* 0x000fe20008000000 */
[----:B------:R-:W-:Y:S01]  /*8780*/  ULDC.64 UR8, c[0x0][0x650] ;  /* 0x0001940000087ab9 */ /* 0x000fe20000000a00 */
[----:B------:R-:W-:Y:S01]  /*8790*/  IMAD.U32 R11, RZ, RZ, UR13 ;  /* 0x0000000dff0b7e24 */ /* 0x000fe2000f8e00ff */
[----:B------:R-:W-:Y:S01]  /*87a0*/  UISETP.GE.U32.AND UP0, UPT, UR13, 0x5, UPT ;  /* 0x000000050d00788c */ /* 0x000fe2000bf06070 */
[----:B------:R-:W-:Y:S01]  /*87b0*/  BSSY B1, `(.L_x_182) ;  /* 0x000006b000017945 */ /* 0x000fe20003800000 */
[----:B------:R-:W-:Y:S02]  /*87c0*/  ISETP.GT.U32.AND P1, PT, R6, 0x4, PT ;  /* 0x000000040600780c */ /* 0x000fe40003f24070 */
[----:B------:R-:W-:Y:S02]  /*87d0*/  PRMT R14, RZ, 0x7610, R14 ;  /* 0x00007610ff0e7816 */ /* 0x000fe4000000000e */
[----:B------:R-:W-:-:S02]  /*87e0*/  ISETP.LT.U32.AND P1, PT, R11, 0x5, P1 ;  /* 0x000000050b00780c */ /* 0x000fc40000f21070 */
[----:B------:R-:W-:Y:S01]  /*87f0*/  PLOP3.LUT P4, PT, PT, PT, UP0, 0x80, 0x0 ;  /* 0x000000000000781c */ /* 0x000fe20003f8f008 */
[----:B------:R-:W0:Y:S01]  /*8800*/  @P5 S2R R5, SR_CgaCtaId ;  /* 0x0000000000055919 */ /* 0x000e220000008800 */
[----:B------:R-:W-:-:S04]  /*8810*/  @P5 MOV R4, 0x400 ;  /* 0x0000040000045802 */ /* 0x000fc80000000f00 */
[----:B0-----:R-:W-:Y:S01]  /*8820*/  @P5 LEA R10, R5, R4, 0x18 ;  /* 0x00000004050a5211 */ /* 0x001fe200078ec0ff */
[----:B------:R-:W-:-:S03]  /*8830*/  IMAD.WIDE.U32 R4, R6, -0x33333333, RZ ;  /* 0xcccccccd06047825 */ /* 0x000fc600078e00ff */
[----:B------:R0:W-:Y:S01]  /*8840*/  @P5 SYNCS.ARRIVE.TRANS64.A1T0 RZ, [R10+URZ+0x88], RZ ;  /* 0x000088ff0aff59a7 */ /* 0x0001e2000810003f */
[----:B------:R-:W-:Y:S01]  /*8850*/  IADD3 R2, P5, R2, R8, RZ ;  /* 0x0000000802027210 */ /* 0x000fe20007fbe0ff */
[----:B------:R-:W-:Y:S01]  /*8860*/  IMAD.MOV.U32 R4, RZ, RZ, -0x1 ;  /* 0xffffffffff047424 */ /* 0x000fe200078e00ff */
[----:B------:R-:W-:Y:S02]  /*8870*/  SHF.R.U32.HI R11, RZ, 0x2, R5 ;  /* 0x00000002ff0b7819 */ /* 0x000fe40000011605 */
[----:B------:R-:W-:Y:S01]  /*8880*/  SEL R5, RZ, 0x1, !P1 ;  /* 0x00000001ff057807 */ /* 0x000fe20004800000 */
[----:B------:R-:W-:Y:S01]  /*8890*/  IMAD.X R3, R3, 0x1, R0, P5 ;  /* 0x0000000103037824 */ /* 0x000fe200028e0600 */
[----:B------:R-:W-:Y:S01]  /*88a0*/  ISETP.GE.U32.AND P1, PT, R2, UR8, PT ;  /* 0x0000000802007c0c */ /* 0x000fe2000bf26070 */
[----:B------:R-:W-:Y:S01]  /*88b0*/  IMAD R15, R11, -0x5, R6 ;  /* 0xfffffffb0b0f7824 */ /* 0x000fe200078e0206 */
[----:B------:R-:W-:Y:S01]  /*88c0*/  LOP3.LUT R12, R12, R5, RZ, 0x3c, !PT ;  /* 0x000000050c0c7212 */ /* 0x000fe200078e3cff */
[----:B------:R-:W-:Y:S01]  /*88d0*/  IMAD.MOV.U32 R6, RZ, RZ, -0x1 ;  /* 0xffffffffff067424 */ /* 0x000fe200078e00ff */
[----:B------:R-:W-:Y:S01]  /*88e0*/  ISETP.GE.U32.AND.EX P1, PT, R3, UR9, PT, P1 ;  /* 0x0000000903007c0c */ /* 0x000fe2000bf26110 */
[----:B------:R-:W-:Y:S01]  /*88f0*/  IMAD.MOV.U32 R5, RZ, RZ, -0x1 ;  /* 0xffffffffff057424 */ /* 0x000fe200078e00ff */
[----:B------:R-:W-:-:S02]  /*8900*/  @P4 LOP3.LUT R12, R12, 0x1, R11, 0x78, !PT ;  /* 0x000000010c0c4812 */ /* 0x000fc400078e780b */
[----:B0-----:R-:W-:-:S09]  /*8910*/  PRMT R10, RZ, 0x7610, R10 ;  /* 0x00007610ff0a7816 */ /* 0x001fd2000000000a */
[----:B------:R-:W-:Y:S05]  /*8920*/  @P1 BRA `(.L_x_183) ;  /* 0x00000004004c1947 */ /* 0x000fea0003800000 */
[----:B------:R-:W0:Y:S01]  /*8930*/  S2R R17, SR_CTAID.X ;  /* 0x0000000000117919 */ /* 0x000e220000002500 */
[----:B------:R-:W-:Y:S01]  /*8940*/  ULDC.64 UR8, c[0x0][0x628] ;  /* 0x00018a0000087ab9 */ /* 0x000fe20000000a00 */
[----:B------:R-:W1:Y:S01]  /*8950*/  LDC R18, c[0x0][0x144] ;  /* 0x00005100ff127b82 */ /* 0x000e620000000800 */
[----:B------:R-:W-:Y:S01]  /*8960*/  ISETP.NE.U32.AND P1, PT, RZ, UR8, PT ;  /* 0x00000008ff007c0c */ /* 0x000fe2000bf25070 */
[----:B------:R-:W2:Y:S01]  /*8970*/  S2R R6, SR_CTAID.Y ;  /* 0x0000000000067919 */ /* 0x000ea20000002600 */
[----:B------:R-:W-:Y:S01]  /*8980*/  ULDC UR10, c[0x0][0x150] ;  /* 0x00005400000a7ab9 */ /* 0x000fe20000000800 */
[----:B------:R-:W-:Y:S01]  /*8990*/  ULDC UR11, c[0x0][0x630] ;  /* 0x00018c00000b7ab9 */ /* 0x000fe20000000800 */
[----:B------:R-:W-:Y:S01]  /*89a0*/  ISETP.NE.AND.EX P1, PT, RZ, UR9, PT, P1 ;  /* 0x00000009ff007c0c */ /* 0x000fe2000bf25310 */
[----:B------:R-:W-:Y:S01]  /*89b0*/  IMAD.MOV.U32 R4, RZ, RZ, R2 ;  /* 0x000000ffff047224 */ /* 0x000fe200078e0002 */
[----:B0-----:R-:W-:-:S05]  /*89c0*/  I2FP.F32.U32 R5, R17 ;  /* 0x0000001100057245 */ /* 0x001fca0000201000 */
[----:B------:R-:W-:Y:S01]  /*89d0*/  FMUL R20, R5, UR10 ;  /* 0x0000000a05147c20 */ /* 0x000fe20008400000 */
[----:B------:R-:W-:-:S05]  /*89e0*/  IMAD.MOV.U32 R5, RZ, RZ, R3 ;  /* 0x000000ffff057224 */ /* 0x000fca00078e0003 */
[----:B--2---:R-:W-:Y:S05]  /*89f0*/  @!P1 BRA `(.L_x_184) ;  /* 0x0000000000289947 */ /* 0x004fea0003800000 */
[----:B------:R-:W-:Y:S02]  /*8a00*/  ULDC UR10, c[0x0][0x634] ;  /* 0x00018d00000a7ab9 */ /* 0x000fe40000000800 */
[----:B------:R-:W-:-:S05]  /*8a10*/  IADD3 R5, P1, R2, UR10, RZ ;  /* 0x0000000a02057c10 */ /* 0x000fca000ff3e0ff */
[----:B------:R-:W-:-:S04]  /*8a20*/  IMAD.X R19, RZ, RZ, R3, P1 ;  /* 0x000000ffff137224 */ /* 0x000fc800008e0603 */
[----:B------:R-:W-:-:S04]  /*8a30*/  IMAD.WIDE.U32 R10, R19, UR8, RZ ;  /* 0x00000008130a7c25 */ /* 0x000fc8000f8e00ff */
[----:B------:R-:W-:-:S04]  /*8a40*/  IMAD.WIDE.U32 R10, P1, R5, UR9, R10 ;  /* 0x00000009050a7c25 */ /* 0x000fc8000f82000a */
[----:B------:R-:W-:-:S04]  /*8a50*/  IMAD.WIDE.U32 R4, R5, UR8, RZ ;  /* 0x0000000805047c25 */ /* 0x000fc8000f8e00ff */
[----:B------:R-:W-:Y:S01]  /*8a60*/  IMAD.MOV.U32 R4, RZ, RZ, R11 ;  /* 0x000000ffff047224 */ /* 0x000fe200078e000b */
[----:B------:R-:W-:Y:S01]  /*8a70*/  IADD3 RZ, P4, R5, R10, RZ ;  /* 0x0000000a05ff7210 */ /* 0x000fe20007f9e0ff */
[----:B------:R-:W-:-:S04]  /*8a80*/  IMAD.X R5, RZ, RZ, RZ, P1 ;  /* 0x000000ffff057224 */ /* 0x000fc800008e06ff */
[----:B------:R-:W-:-:S08]  /*8a90*/  IMAD.WIDE.U32.X R4, R19, UR9, R4, P4 ;  /* 0x0000000913047c25 */ /* 0x000fd0000a0e0404 */
.L_x_184:
[--C-:B------:R-:W-:Y:S01]  /*8aa0*/  SHF.R.U64 R16, R4, UR11, R5.reuse ;  /* 0x0000000b04107c19 */ /* 0x100fe20008001205 */
[----:B------:R-:W0:Y:S01]  /*8ab0*/  F2I.U32.TRUNC.NTZ R20, R20 ;  /* 0x0000001400147305 */ /* 0x000e22000020f000 */
[----:B------:R-:W-:Y:S01]  /*8ac0*/  SHF.R.U32.HI R4, RZ, UR11, R5 ;  /* 0x0000000bff047c19 */ /* 0x000fe20008011605 */
[----:B------:R-:W-:Y:S01]  /*8ad0*/  ULDC.64 UR8, c[0x0][0x620] ;  /* 0x0001880000087ab9 */ /* 0x000fe20000000a00 */
[----:B------:R-:W-:Y:S01]  /*8ae0*/  IADD3 R11, P1, RZ, -R16, RZ ;  /* 0x80000010ff0b7210 */ /* 0x000fe20007f3e0ff */
[----:B------:R-:W-:Y:S01]  /*8af0*/  ULDC.64 UR10, c[0x0][0x640] ;  /* 0x00019000000a7ab9 */ /* 0x000fe20000000a00 */
[----:B------:R-:W2:Y:S03]  /*8b00*/  LDC R21, c[0x0][0x148] ;  /* 0x00005200ff157b82 */ /* 0x000ea60000000800 */
[----:B------:R-:W-:Y:S01]  /*8b10*/  IMAD.X R4, RZ, RZ, ~R4, P1 ;  /* 0x000000ffff047224 */ /* 0x000fe200008e0e04 */
[----:B------:R-:W-:-:S03]  /*8b20*/  ISETP.NE.U32.AND P1, PT, RZ, UR10, PT ;  /* 0x0000000aff007c0c */ /* 0x000fc6000bf25070 */
[----:B------:R-:W-:Y:S01]  /*8b30*/  IMAD R10, R4, UR8, RZ ;  /* 0x00000008040a7c24 */ /* 0x000fe2000f8e02ff */
[----:B------:R-:W-:Y:S01]  /*8b40*/  ISETP.NE.AND.EX P1, PT, RZ, UR11, PT, P1 ;  /* 0x0000000bff007c0c */ /* 0x000fe2000bf25310 */
[----:B------:R-:W-:Y:S01]  /*8b50*/  IMAD.WIDE.U32 R4, R11, UR8, R2 ;  /* 0x000000080b047c25 */ /* 0x000fe2000f8e0002 */
[----:B------:R-:W-:-:S03]  /*8b60*/  ULDC UR8, c[0x0][0x618] ;  /* 0x0001860000087ab9 */ /* 0x000fc60000000800 */
[----:B------:R-:W-:Y:S01]  /*8b70*/  IMAD R11, R11, UR9, R10 ;  /* 0x000000090b0b7c24 */ /* 0x000fe2000f8e020a */
[----:B------:R-:W-:Y:S01]  /*8b80*/  ULDC UR9, c[0x0][0x154] ;  /* 0x0000550000097ab9 */ /* 0x000fe20000000800 */
[----:B0-----:R-:W-:Y:S02]  /*8b90*/  IMAD.MOV R10, RZ, RZ, -R20 ;  /* 0x000000ffff0a7224 */ /* 0x001fe400078e0a14 */
[----:B------:R-:W-:Y:S02]  /*8ba0*/  IMAD.IADD R5, R5, 0x1, R11 ;  /* 0x0000000105057824 */ /* 0x000fe400078e020b */
[----:B-1----:R-:W-:Y:S01]  /*8bb0*/  IMAD R17, R18, R10, R17 ;  /* 0x0000000a12117224 */ /* 0x002fe200078e0211 */
[----:B------:R-:W-:Y:S02]  /*8bc0*/  I2FP.F32.U32 R10, R6 ;  /* 0x00000006000a7245 */ /* 0x000fe40000201000 */
[--C-:B------:R-:W-:Y:S02]  /*8bd0*/  SHF.R.U64 R18, R4, UR8, R5.reuse ;  /* 0x0000000804127c19 */ /* 0x100fe40008001205 */
[----:B------:R-:W-:Y:S01]  /*8be0*/  SHF.R.U32.HI R5, RZ, UR8, R5 ;  /* 0x00000008ff057c19 */ /* 0x000fe20008011605 */
[----:B------:R-:W-:Y:S01]  /*8bf0*/  FMUL R10, R10, UR9 ;  /* 0x000000090a0a7c20 */ /* 0x000fe20008400000 */
[----:B------:R-:W-:-:S02]  /*8c00*/  ULDC UR8, c[0x0][0x608] ;  /* 0x0001820000087ab9 */ /* 0x000fc40000000800 */
[--C-:B------:R-:W-:Y:S01]  /*8c10*/  SHF.R.U64 R20, R18, UR8, R5.reuse ;  /* 0x0000000812147c19 */ /* 0x100fe20008001205 */
[----:B------:R0:W1:Y:S01]  /*8c20*/  F2I.U32.TRUNC.NTZ R22, R10 ;  /* 0x0000000a00167305 */ /* 0x000062000020f000 */
[----:B------:R-:W-:Y:S01]  /*8c30*/  SHF.R.U32.HI R5, RZ, UR8, R5 ;  /* 0x00000008ff057c19 */ /* 0x000fe20008011605 */
[----:B------:R-:W-:-:S03]  /*8c40*/  ULDC UR8, c[0x0][0x658] ;  /* 0x0001960000087ab9 */ /* 0x000fc60000000800 */
[--C-:B------:R-:W-:Y:S02]  /*8c50*/  SHF.R.U64 R19, R20, UR8, R5.reuse ;  /* 0x0000000814137c19 */ /* 0x100fe40008001205 */
[----:B------:R-:W-:-:S03]  /*8c60*/  SHF.R.U32.HI R23, RZ, UR8, R5 ;  /* 0x00000008ff177c19 */ /* 0x000fc60008011605 */
[----:B------:R-:W-:Y:S02]  /*8c70*/  IMAD.MOV.U32 R4, RZ, RZ, R19 ;  /* 0x000000ffff047224 */ /* 0x000fe400078e0013 */
[----:B------:R-:W-:Y:S01]  /*8c80*/  IMAD.MOV.U32 R5, RZ, RZ, R23 ;  /* 0x000000ffff057224 */ /* 0x000fe200078e0017 */
[----:B0-----:R-:W-:Y:S06]  /*8c90*/  @!P1 BRA `(.L_x_185) ;  /* 0x0000000000289947 */ /* 0x001fec0003800000 */
        /* <DEDUP_REMOVED lines=10> */
.L_x_185:
[----:B------:R-:W-:Y:S01]  /*8d40*/  ULDC UR8, c[0x0][0x648] ;  /* 0x0001920000087ab9 */ /* 0x000fe20000000800 */
[----:B-1----:R-:W-:Y:S01]  /*8d50*/  IMAD.MOV R22, RZ, RZ, -R22 ;  /* 0x000000ffff167224 */ /* 0x002fe200078e0a16 */
[----:B------:R-:W-:Y:S01]  /*8d60*/  SHF.R.U64 R5, R4, UR8, R5 ;  /* 0x0000000804057c19 */ /* 0x000fe20008001205 */
[----:B------:R-:W-:Y:S01]  /*8d70*/  ULDC UR8, c[0x0][0x638] ;  /* 0x00018e0000087ab9 */ /* 0x000fe20000000800 */
[----:B------:R-:W-:Y:S01]  /*8d80*/  LOP3.LUT R4, R20, UR14, RZ, 0xc0, !PT ;  /* 0x0000000e14047c12 */ /* 0x000fe2000f8ec0ff */
[----:B--2---:R-:W-:Y:S01]  /*8d90*/  @P2 IMAD R17, R21, R22, R6 ;  /* 0x0000001615112224 */ /* 0x004fe200078e0206 */
[----:B------:R-:W-:Y:S01]  /*8da0*/  LOP3.LUT R18, R18, UR4, RZ, 0xc0, !PT ;  /* 0x0000000412127c12 */ /* 0x000fe2000f8ec0ff */
[----:B------:R-:W-:Y:S01]  /*8db0*/  IMAD.MOV R6, RZ, RZ, -R5 ;  /* 0x000000ffff067224 */ /* 0x000fe200078e0a05 */
[----:B------:R-:W-:Y:S01]  /*8dc0*/  ULDC UR9, c[0x0][0x610] ;  /* 0x0001840000097ab9 */ /* 0x000fe20000000800 */
[----:B------:R-:W-:Y:S02]  /*8dd0*/  IMAD R4, R5, UR5, R4 ;  /* 0x0000000505047c24 */ /* 0x000fe4000f8e0204 */
[----:B------:R-:W-:Y:S01]  /*8de0*/  IMAD R19, R6, UR8, R19 ;  /* 0x0000000806137c24 */ /* 0x000fe2000f8e0213 */
[----:B------:R-:W-:Y:S01]  /*8df0*/  ULDC UR8, c[0x0][0x600] ;  /* 0x0001800000087ab9 */ /* 0x000fe20000000800 */
[----:B------:R-:W-:-:S02]  /*8e00*/  IMAD R17, R4, UR9, R17 ;  /* 0x0000000904117c24 */ /* 0x000fc4000f8e0211 */
[----:B------:R-:W-:Y:S02]  /*8e10*/  IMAD R6, R19, UR8, R18 ;  /* 0x0000000813067c24 */ /* 0x000fe4000f8e0212 */
[----:B------:R-:W-:Y:S02]  /*8e20*/  IMAD.MOV.U32 R10, RZ, RZ, 0x1 ;  /* 0x00000001ff0a7424 */ /* 0x000fe400078e00ff */
[----:B------:R-:W-:Y:S01]  /*8e30*/  IMAD.MOV.U32 R4, RZ, RZ, R16 ;  /* 0x000000ffff047224 */ /* 0x000fe200078e0010 */
[----:B------:R-:W-:Y:S02]  /*8e40*/  SEL R5, R6, R17, !P2 ;  /* 0x0000001106057207 */ /* 0x000fe40005000000 */
[----:B------:R-:W-:-:S07]  /*8e50*/  SEL R6, R17, R6, !P2 ;  /* 0x0000000611067207 */ /* 0x000fce0005000000 */
.L_x_183:
[----:B------:R-:W-:Y:S05]  /*8e60*/  BSYNC B1 ;  /* 0x0000000000017941 */ /* 0x000fea0003800000 */
.L_x_182:
[----:B------:R-:W-:-:S13]  /*8e70*/  LOP3.LUT P1, RZ, R10, 0xff, RZ, 0xc0, !PT ;  /* 0x000000ff0aff7812 */ /* 0x000fda000782c0ff */
[----:B------:R-:W-:Y:S05]  /*8e80*/  @P1 BRA `(.L_x_186) ;  /* 0xfffffff400301947 */ /* 0x000fea000383ffff */
[----:B------:R-:W-:Y:S05]  /*8e90*/  BSYNC B0 ;  /* 0x0000000000007941 */ /* 0x000fea0003800000 */
.L_x_174:
[----:B------:R-:W-:-:S03]  /*8ea0*/  UMOV UR8, 0xffffffff ;  /* 0xffffffff00087882 */ /* 0x000fc60000000000 */
[----:B------:R-:W-:Y:S05]  /*8eb0*/  BRA.DIV UR8, `(.L_x_187) ;  /* 0x0000000608707947 */ /* 0x000fea000b800000 */
[----:B------:R-:W-:-:S13]  /*8ec0*/  ELECT P0, URZ, PT ;  /* 0x00000000003f782f */ /* 0x000fda0003800000 */
.L_x_204:
[----:B------:R-:W-:Y:S04]  /*8ed0*/  BSSY B0, `(.L_x_188) ;  /* 0x0000034000007945 */ /* 0x000fe80003800000 */
[----:B------:R-:W-:Y:S05]  /*8ee0*/  @!P0 BRA `(.L_x_189) ;  /* 0x0000000000c88947 */ /* 0x000fea0003800000 */
[----:B------:R-:W-:-:S04]  /*8ef0*/  LOP3.LUT R7, R7, 0x2, RZ, 0xfc, !PT ;  /* 0x0000000207077812 */ /* 0x000fc800078efcff */
[----:B------:R-:W-:-:S13]  /*8f00*/  ISETP.NE.AND P0, PT, R7, 0x3, PT ;  /* 0x000000030700780c */ /* 0x000fda0003f05270 */
[----:B------:R-:W-:Y:S05]  /*8f10*/  @!P0 BRA `(.L_x_190) ;  /* 0x0000000000048947 */ /* 0x000fea0003800000 */
[----:B------:R-:W-:Y:S01]  /*8f20*/  BPT.TRAP 0x1 ;  /* 0x000000040000795c */ /* 0x000fe20000300000 */
.L_x_190:
[----:B------:R-:W0:Y:S01]  /*8f30*/  S2R R3, SR_CgaCtaId ;  /* 0x0000000000037919 */ /* 0x000e220000008800 */
[----:B------:R-:W-:Y:S02]  /*8f40*/  MOV R0, 0x400 ;  /* 0x0000040000007802 */ /* 0x000fe40000000f00 */
[----:B------:R-:W-:Y:S02]  /*8f50*/  SHF.L.U32 R2, R12, 0x1f, RZ ;  /* 0x0000001f0c027819 */ /* 0x000fe400000006ff */
[----:B0-----:R-:W-:-:S05]  /*8f60*/  LEA R0, R3, R0, 0x18 ;  /* 0x0000000003007211 */ /* 0x001fca00078ec0ff */
[----:B------:R-:W-:-:S04]  /*8f70*/  VIADD R0, R0, 0x28 ;  /* 0x0000002800007836 */ /* 0x000fc80000000000 */
[C---:B------:R-:W-:Y:S02]  /*8f80*/  IMAD R5, R15.reuse, 0x8, R0 ;  /* 0x000000080f057824 */ /* 0x040fe400078e0200 */
[----:B------:R-:W-:Y:S02]  /*8f90*/  VIADD R15, R15, 0x1 ;  /* 0x000000010f0f7836 */ /* 0x000fe40000000000 */
[----:B------:R-:W0:Y:S03]  /*8fa0*/  SYNCS.PHASECHK.TRANS64.TRYWAIT P0, [R5+URZ], R2 ;  /* 0x00000002050075a7 */ /* 0x000e26000800017f */
[----:B------:R-:W-:-:S04]  /*8fb0*/  ISETP.NE.AND P1, PT, R15, 0x5, PT ;  /* 0x000000050f00780c */ /* 0x000fc80003f25270 */
[----:B------:R-:W-:Y:S02]  /*8fc0*/  SEL R3, RZ, 0x1, P1 ;  /* 0x00000001ff037807 */ /* 0x000fe40000800000 */
[----:B------:R-:W-:Y:S02]  /*8fd0*/  SEL R15, R15, RZ, P1 ;  /* 0x000000ff0f0f7207 */ /* 0x000fe40000800000 */
[----:B------:R-:W-:-:S03]  /*8fe0*/  LOP3.LUT R12, R12, R3, RZ, 0x3c, !PT ;  /* 0x000000030c0c7212 */ /* 0x000fc600078e3cff */
[----:B------:R-:W-:Y:S01]  /*8ff0*/  IMAD R7, R15, 0x8, R0 ;  /* 0x000000080f077824 */ /* 0x000fe200078e0200 */
[----:B------:R-:W-:Y:S01]  /*9000*/  SHF.L.U32 R4, R12, 0x1f, RZ ;  /* 0x0000001f0c047819 */ /* 0x000fe200000006ff */
[----:B0-----:R-:W-:Y:S06]  /*9010*/  @!P0 BRA `(.L_x_191) ;  /* 0x00000004003c8947 */ /* 0x001fec0003800000 */
.L_x_205:
[----:B------:R-:W1:Y:S01]  /*9020*/  SYNCS.PHASECHK.TRANS64.TRYWAIT P0, [R7+URZ], R4 ;  /* 0x00000004070075a7 */ /* 0x000e62000800017f */
[----:B0-----:R-:W-:-:S05]  /*9030*/  VIADD R2, R15, 0x1 ;  /* 0x000000010f027836 */ /* 0x001fca0000000000 */
[----:B------:R-:W-:-:S04]  /*9040*/  ISETP.NE.AND P1, PT, R2, 0x5, PT ;  /* 0x000000050200780c */ /* 0x000fc80003f25270 */
[----:B------:R-:W-:Y:S02]  /*9050*/  SEL R3, RZ, 0x1, P1 ;  /* 0x00000001ff037807 */ /* 0x000fe40000800000 */
[----:B------:R-:W-:Y:S02]  /*9060*/  SEL R9, R2, RZ, P1 ;  /* 0x000000ff02097207 */ /* 0x000fe40000800000 */
[----:B------:R-:W-:-:S03]  /*9070*/  LOP3.LUT R12, R12, R3, RZ, 0x3c, !PT ;  /* 0x000000030c0c7212 */ /* 0x000fc600078e3cff */
[----:B------:R-:W-:Y:S01]  /*9080*/  IMAD R8, R9, 0x8, R0 ;  /* 0x0000000809087824 */ /* 0x000fe200078e0200 */
[----:B------:R-:W-:Y:S01]  /*9090*/  SHF.L.U32 R5, R12, 0x1f, RZ ;  /* 0x0000001f0c057819 */ /* 0x000fe200000006ff */
[----:B-1----:R-:W-:Y:S06]  /*90a0*/  @!P0 BRA `(.L_x_192) ;  /* 0x00000004002c8947 */ /* 0x002fec0003800000 */
.L_x_206:
[----:B------:R-:W1:Y:S01]  /*90b0*/  SYNCS.PHASECHK.TRANS64.TRYWAIT P0, [R8+URZ], R5 ;  /* 0x00000005080075a7 */ /* 0x000e62000800017f */
[----:B------:R-:W-:-:S05]  /*90c0*/  VIADD R2, R9, 0x1 ;  /* 0x0000000109027836 */ /* 0x000fca0000000000 */
[----:B------:R-:W-:-:S04]  /*90d0*/  ISETP.NE.AND P1, PT, R2, 0x5, PT ;  /* 0x000000050200780c */ /* 0x000fc80003f25270 */
[----:B------:R-:W-:Y:S02]  /*90e0*/  SEL R3, RZ, 0x1, P1 ;  /* 0x00000001ff037807 */ /* 0x000fe40000800000 */
[----:B0-----:R-:W-:Y:S02]  /*90f0*/  SEL R7, R2, RZ, P1 ;  /* 0x000000ff02077207 */ /* 0x001fe40000800000 */
[----:B------:R-:W-:-:S03]  /*9100*/  LOP3.LUT R9, R12, R3, RZ, 0x3c, !PT ;  /* 0x000000030c097212 */ /* 0x000fc600078e3cff */
[----:B------:R-:W-:Y:S01]  /*9110*/  IMAD R11, R7, 0x8, R0 ;  /* 0x00000008070b7824 */ /* 0x000fe200078e0200 */
[----:B------:R-:W-:Y:S01]  /*9120*/  SHF.L.U32 R6, R9, 0x1f, RZ ;  /* 0x0000001f09067819 */ /* 0x000fe200000006ff */
[----:B-1----:R-:W-:Y:S06]  /*9130*/  @!P0 BRA `(.L_x_193) ;  /* 0x00000004001c8947 */ /* 0x002fec0003800000 */
.L_x_207:
[----:B------:R-:W1:Y:S01]  /*9140*/  SYNCS.PHASECHK.TRANS64.TRYWAIT P0, [R11+URZ], R6 ;  /* 0x000000060b0075a7 */ /* 0x000e62000800017f */
[----:B------:R-:W-:-:S05]  /*9150*/  VIADD R2, R7, 0x1 ;  /* 0x0000000107027836 */ /* 0x000fca0000000000 */
[----:B------:R-:W-:-:S04]  /*9160*/  ISETP.NE.AND P1, PT, R2, 0x5, PT ;  /* 0x000000050200780c */ /* 0x000fc80003f25270 */
[----:B------:R-:W-:Y:S02]  /*9170*/  SEL R4, RZ, 0x1, P1 ;  /* 0x00000001ff047807 */ /* 0x000fe40000800000 */
[----:B------:R-:W-:Y:S02]  /*9180*/  SEL R3, R2, RZ, P1 ;  /* 0x000000ff02037207 */ /* 0x000fe40000800000 */
[----:B------:R-:W-:Y:S01]  /*9190*/  LOP3.LUT R4, R9, R4, RZ, 0x3c, !PT ;  /* 0x0000000409047212 */ /* 0x000fe200078e3cff */
[----:B-1----:R-:W-:Y:S06]  /*91a0*/  @!P0 BRA `(.L_x_194) ;  /* 0x0000000400148947 */ /* 0x002fec0003800000 */
.L_x_208:
[----:B------:R-:W-:Y:S01]  /*91b0*/  IMAD R3, R3, 0x8, R0 ;  /* 0x0000000803037824 */ /* 0x000fe200078e0200 */
[----:B------:R-:W-:-:S07]  /*91c0*/  SHF.L.U32 R0, R4, 0x1f, RZ ;  /* 0x0000001f04007819 */ /* 0x000fce00000006ff */
.L_x_195:
[----:B--2---:R2:W3:Y:S02]  /*91d0*/  SYNCS.PHASECHK.TRANS64.TRYWAIT P0, [R3+URZ], R0 ;  /* 0x00000000030075a7 */ /* 0x0044e4000800017f */
[----:B---3--:R-:W-:Y:S05]  /*91e0*/  @!P0 NANOSLEEP.SYNCS 0x989680 ;  /* 0x009896800000895d */ /* 0x008fea0003900000 */
[----:B------:R-:W3:Y:S02]  /*91f0*/  @!P0 SYNCS.PHASECHK.TRANS64 P0, [R3+URZ], R0 ;  /* 0x00000000030085a7 */ /* 0x000ee4000800007f */
[----:B---3--:R-:W-:Y:S05]  /*9200*/  @!P0 BRA `(.L_x_195) ;  /* 0xfffffffc00f08947 */ /* 0x008fea000383ffff */
.L_x_189:
[----:B------:R-:W-:Y:S05]  /*9210*/  BSYNC B0 ;  /* 0x0000000000007941 */ /* 0x000fea0003800000 */
.L_x_188:
[----:B------:R-:W-:Y:S05]  /*9220*/  EXIT ;  /* 0x000000000000794d */ /* 0x000fea0003800000 */
.L_x_19:
[----:B0-----:R-:W-:-:S04]  /*9230*/  IMAD.U32 R19, RZ, RZ, UR15 ;  /* 0x0000000fff137e24 */ /* 0x001fc8000f8e00ff */
[----:B------:R0:W1:Y:S03]  /*9240*/  SYNCS.PHASECHK.TRANS64.TRYWAIT P0, [R19+URZ+-0x8], R18 ;  /* 0xfffff812130075a7 */ /* 0x000066000800017f */
[----:B-1----:R-:W-:Y:S05]  /*9250*/  @!P0 NANOSLEEP.SYNCS 0x989680 ;  /* 0x009896800000895d */ /* 0x002fea0003900000 */
[----:B------:R-:W1:Y:S02]  /*9260*/  @!P0 SYNCS.PHASECHK.TRANS64 P0, [R19+URZ+-0x8], R18 ;  /* 0xfffff812130085a7 */ /* 0x000e64000800007f */
[----:B-1----:R-:W-:Y:S05]  /*9270*/  @!P0 BRA `(.L_x_19) ;  /* 0xfffffffc00ec8947 */ /* 0x002fea000383ffff */
[----:B------:R-:W-:Y:S05]  /*9280*/  BRA `(.L_x_196) ;  /* 0xffffff8400087947 */ /* 0x000fea000383ffff */
.L_x_24:
[----:B-1----:R-:W-:-:S04]  /*9290*/  IMAD.U32 R19, RZ, RZ, UR6 ;  /* 0x00000006ff137e24 */ /* 0x002fc8000f8e00ff */
[----:B------:R1:W4:Y:S03]  /*92a0*/  SYNCS.PHASECHK.TRANS64.TRYWAIT P0, [R19+URZ], R18 ;  /* 0x00000012130075a7 */ /* 0x000326000800017f */
[----:B----4-:R-:W-:Y:S05]  /*92b0*/  @!P0 NANOSLEEP.SYNCS 0x989680 ;  /* 0x009896800000895d */ /* 0x010fea0003900000 */
[----:B------:R-:W4:Y:S02]  /*92c0*/  @!P0 SYNCS.PHASECHK.TRANS64 P0, [R19+URZ], R18 ;  /* 0x00000012130085a7 */ /* 0x000f24000800007f */
[----:B----4-:R-:W-:Y:S05]  /*92d0*/  @!P0 BRA `(.L_x_24) ;  /* 0xfffffffc00ec8947 */ /* 0x010fea000383ffff */
[----:B------:R-:W-:Y:S05]  /*92e0*/  BRA `(.L_x_23) ;  /* 0xffffff8800347947 */ /* 0x000fea000383ffff */
.L_x_30:
[----:B-1----:R-:W-:-:S04]  /*92f0*/  IMAD.U32 R21, RZ, RZ, UR9 ;  /* 0x00000009ff157e24 */ /* 0x002fc8000f8e00ff */
[----:B------:R1:W4:Y:S03]  /*9300*/  SYNCS.PHASECHK.TRANS64.TRYWAIT P0, [R21+URZ], R20 ;  /* 0x00000014150075a7 */ /* 0x000326000800017f */
[----:B----4-:R-:W-:Y:S05]  /*9310*/  @!P0 NANOSLEEP.SYNCS 0x989680 ;  /* 0x009896800000895d */ /* 0x010fea0003900000 */
[----:B------:R-:W4:Y:S02]  /*9320*/  @!P0 SYNCS.PHASECHK.TRANS64 P0, [R21+URZ], R20 ;  /* 0x00000014150085a7 */ /* 0x000f24000800007f */
[----:B----4-:R-:W-:Y:S05]  /*9330*/  @!P0 BRA `(.L_x_30) ;  /* 0xfffffffc00ec8947 */ /* 0x010fea000383ffff */
[----:B------:R-:W-:Y:S05]  /*9340*/  BRA `(.L_x_29) ;  /* 0xffffff9000587947 */ /* 0x000fea000383ffff */
.L_x_38:
[----:B0-----:R-:W-:-:S04]  /*9350*/  IMAD.U32 R19, RZ, RZ, UR15 ;  /* 0x0000000fff137e24 */ /* 0x001fc8000f8e00ff */
[----:B------:R0:W1:Y:S03]  /*9360*/  SYNCS.PHASECHK.TRANS64.TRYWAIT P0, [R19+URZ+0x8], R18 ;  /* 0x00000812130075a7 */ /* 0x000066000800017f */
[----:B-1----:R-:W-:Y:S05]  /*9370*/  @!P0 NANOSLEEP.SYNCS 0x989680 ;  /* 0x009896800000895d */ /* 0x002fea0003900000 */
[----:B------:R-:W1:Y:S02]  /*9380*/  @!P0 SYNCS.PHASECHK.TRANS64 P0, [R19+URZ+0x8], R18 ;  /* 0x00000812130085a7 */ /* 0x000e64000800007f */
[----:B-1----:R-:W-:Y:S05]  /*9390*/  @!P0 BRA `(.L_x_38) ;  /* 0xfffffffc00ec8947 */ /* 0x002fea000383ffff */
[----:B------:R-:W-:Y:S05]  /*93a0*/  BRA `(.L_x_197) ;  /* 0xffffff9c00b07947 */ /* 0x000fea000383ffff */
.L_x_175:
[----:B------:R-:W-:Y:S01]  /*93b0*/  BSSY B1, `(.L_x_198) ;  /* 0x0000006000017945 */ /* 0x000fe20003800000 */
[----:B------:R-:W-:-:S07]  /*93c0*/  IMAD.MOV.U32 R10, RZ, RZ, -0x1 ;  /* 0xffffffffff0a7424 */ /* 0x000fce00078e00ff */
[----:B------:R-:W-:Y:S05]  /*93d0*/  WARPSYNC.COLLECTIVE R10, `(.L_x_199) ;  /* 0x000000000a0c7348 */ /* 0x000fea0003c00000 */
[----:B------:R-:W-:Y:S02]  /*93e0*/  ELECT P1, UR62, PT ;  /* 0x00000000003e782f */ /* 0x000fe40003820000 */
[----:B------:R-:W-:Y:S01]  /*93f0*/  MOV R10, UR62 ;  /* 0x0000003e000a7c02 */ /* 0x000fe20008000f00 */
[----:B------:R-:W-:Y:S10]  /*9400*/  ENDCOLLECTIVE ;  /* 0x000000000000791b */ /* 0x000ff40003800000 */
.L_x_199:
[----:B------:R-:W-:Y:S05]  /*9410*/  BSYNC B1 ;  /* 0x0000000000017941 */ /* 0x000fea0003800000 */
.L_x_198:
[----:B------:R-:W-:Y:S05]  /*9420*/  BRA `(.L_x_200) ;  /* 0xffffffec00d47947 */ /* 0x000fea000383ffff */
.L_x_178:
[----:B-1----:R1:W2:Y:S02]  /*9430*/  SYNCS.PHASECHK.TRANS64.TRYWAIT P1, [R19+URZ+0x28], R10 ;  /* 0x0000280a130075a7 */ /* 0x0022a4000802017f */
[----:B--2---:R-:W-:Y:S05]  /*9440*/  @!P1 NANOSLEEP.SYNCS 0x989680 ;  /* 0x009896800000995d */ /* 0x004fea0003900000 */
[----:B------:R-:W2:Y:S02]  /*9450*/  @!P1 SYNCS.PHASECHK.TRANS64 P1, [R19+URZ+0x28], R10 ;  /* 0x0000280a130095a7 */ /* 0x000ea4000802007f */
[----:B--2---:R-:W-:Y:S05]  /*9460*/  @!P1 BRA `(.L_x_178) ;  /* 0xfffffffc00f09947 */ /* 0x004fea000383ffff */
[----:B------:R-:W-:Y:S05]  /*9470*/  BRA `(.L_x_201) ;  /* 0xfffffff0000c7947 */ /* 0x000fea000383ffff */
.L_x_187:
[----:B------:R-:W-:Y:S01]  /*9480*/  BSSY B0, `(.L_x_202) ;  /* 0x0000006000007945 */ /* 0x000fe20003800000 */
[----:B------:R-:W-:-:S07]  /*9490*/  IMAD.MOV.U32 R10, RZ, RZ, -0x1 ;  /* 0xffffffffff0a7424 */ /* 0x000fce00078e00ff */
[----:B------:R-:W-:Y:S05]  /*94a0*/  WARPSYNC.COLLECTIVE R10, `(.L_x_203) ;  /* 0x000000000a0c7348 */ /* 0x000fea0003c00000 */
[----:B------:R-:W-:Y:S02]  /*94b0*/  ELECT P1, UR62, PT ;  /* 0x00000000003e782f */ /* 0x000fe40003820000 */
[----:B------:R-:W-:Y:S01]  /*94c0*/  MOV R10, UR62 ;  /* 0x0000003e000a7c02 */ /* 0x000fe20008000f00 */
[----:B------:R-:W-:Y:S10]  /*94d0*/  ENDCOLLECTIVE ;  /* 0x000000000000791b */ /* 0x000ff40003800000 */
.L_x_203:
[----:B------:R-:W-:Y:S05]  /*94e0*/  BSYNC B0 ;  /* 0x0000000000007941 */ /* 0x000fea0003800000 */
.L_x_202:
[----:B------:R-:W-:Y:S01]  /*94f0*/  PLOP3.LUT P0, PT, P1, PT, PT, 0x80, 0x0 ;  /* 0x000000000000781c */ /* 0x000fe20000f0f070 */
[----:B------:R-:W-:-:S12]  /*9500*/  BRA `(.L_x_204) ;  /* 0xfffffff800707947 */ /* 0x000fd8000383ffff */
.L_x_191:
[----:B0-----:R0:W1:Y:S02]  /*9510*/  SYNCS.PHASECHK.TRANS64.TRYWAIT P0, [R5+URZ], R2 ;  /* 0x00000002050075a7 */ /* 0x001064000800017f */
[----:B-1----:R-:W-:Y:S05]  /*9520*/  @!P0 NANOSLEEP.SYNCS 0x989680 ;  /* 0x009896800000895d */ /* 0x002fea0003900000 */
[----:B------:R-:W1:Y:S02]  /*9530*/  @!P0 SYNCS.PHASECHK.TRANS64 P0, [R5+URZ], R2 ;  /* 0x00000002050085a7 */ /* 0x000e64000800007f */
[----:B-1----:R-:W-:Y:S05]  /*9540*/  @!P0 BRA `(.L_x_191) ;  /* 0xfffffffc00f08947 */ /* 0x002fea000383ffff */
[----:B------:R-:W-:Y:S05]  /*9550*/  BRA `(.L_x_205) ;  /* 0xfffffff800b07947 */ /* 0x000fea000383ffff */
.L_x_192:
[----:B0-----:R0:W1:Y:S02]  /*9560*/  SYNCS.PHASECHK.TRANS64.TRYWAIT P0, [R7+URZ], R4 ;  /* 0x00000004070075a7 */ /* 0x001064000800017f */
[----:B-1----:R-:W-:Y:S05]  /*9570*/  @!P0 NANOSLEEP.SYNCS 0x989680 ;  /* 0x009896800000895d */ /* 0x002fea0003900000 */
[----:B------:R-:W1:Y:S02]  /*9580*/  @!P0 SYNCS.PHASECHK.TRANS64 P0, [R7+URZ], R4 ;  /* 0x00000004070085a7 */ /* 0x000e64000800007f */
[----:B-1----:R-:W-:Y:S05]  /*9590*/  @!P0 BRA `(.L_x_192) ;  /* 0xfffffffc00f08947 */ /* 0x002fea000383ffff */
[----:B------:R-:W-:Y:S05]  /*95a0*/  BRA `(.L_x_206) ;  /* 0xfffffff800c07947 */ /* 0x000fea000383ffff */
.L_x_193:
[----:B0-----:R0:W1:Y:S02]  /*95b0*/  SYNCS.PHASECHK.TRANS64.TRYWAIT P0, [R8+URZ], R5 ;  /* 0x00000005080075a7 */ /* 0x001064000800017f */
[----:B-1----:R-:W-:Y:S05]  /*95c0*/  @!P0 NANOSLEEP.SYNCS 0x989680 ;  /* 0x009896800000895d */ /* 0x002fea0003900000 */
[----:B------:R-:W1:Y:S02]  /*95d0*/  @!P0 SYNCS.PHASECHK.TRANS64 P0, [R8+URZ], R5 ;  /* 0x00000005080085a7 */ /* 0x000e64000800007f */
[----:B-1----:R-:W-:Y:S05]  /*95e0*/  @!P0 BRA `(.L_x_193) ;  /* 0xfffffffc00f08947 */ /* 0x002fea000383ffff */
[----:B------:R-:W-:Y:S05]  /*95f0*/  BRA `(.L_x_207) ;  /* 0xfffffff800d07947 */ /* 0x000fea000383ffff */
.L_x_194:
[----:B-1----:R1:W2:Y:S02]  /*9600*/  SYNCS.PHASECHK.TRANS64.TRYWAIT P0, [R11+URZ], R6 ;  /* 0x000000060b0075a7 */ /* 0x0022a4000800017f */
[----:B--2---:R-:W-:Y:S05]  /*9610*/  @!P0 NANOSLEEP.SYNCS 0x989680 ;  /* 0x009896800000895d */ /* 0x004fea0003900000 */
[----:B------:R-:W2:Y:S02]  /*9620*/  @!P0 SYNCS.PHASECHK.TRANS64 P0, [R11+URZ], R6 ;  /* 0x000000060b0085a7 */ /* 0x000ea4000800007f */
[----:B--2---:R-:W-:Y:S05]  /*9630*/  @!P0 BRA `(.L_x_194) ;  /* 0xfffffffc00f08947 */ /* 0x004fea000383ffff */
[----:B------:R-:W-:Y:S05]  /*9640*/  BRA `(.L_x_208) ;  /* 0xfffffff800d87947 */ /* 0x000fea000383ffff */
.L_x_209:
[----:B------:R-:W-:-:S00]  /*9650*/  BRA `(.L_x_209) ;  /* 0xfffffffc00fc7947 */ /* 0x000fc0000383ffff */
[----:B------:R-:W-:-:S00]  /*9660*/  NOP ;  /* 0x0000000000007918 */ /* 0x000fc00000000000 */
        /* <DEDUP_REMOVED lines=9> */
.L_x_210:


//--------------------- .nv.shared._ZN7cutlass13device_kernelINS_4gemm6kernel13GemmUniversalIN4cute5tupleIJiiiiEEENS1_10collective13CollectiveMmaINS1_37MainloopSm90TmaGmmaWarpSpecializedFP8ILi5ENS5_IJNS4_1CILi2EEESB_NSA_ILi1EEEEEENS1_32KernelTmaWarpSpecializedPingpongEEENS5_IJNSA_ILi64EEENSA_ILi128EEENSA_ILi32EEEEEENS_12float_e5m2_tENS5_IJlSC_lEEESK_SL_NS4_8TiledMMAINS4_8MMA_AtomIJNS4_4SM904GMMA31MMA_64x128x32_F32E5M2E5M2_SS_TNILNSP_7ScaleInE1ELSR_1EEEEEENS4_6LayoutINS5_IJSC_SC_SC_EEENS5_IJNSA_ILi0EEESW_SW_EEEEENS5_IJNS4_10UnderscoreESZ_SZ_EEEEENS4_23SM90_TMA_LOAD_MULTICASTENS4_14ComposedLayoutINS4_7SwizzleILi1ELi4ELi3EEENS4_18smem_ptr_flag_bitsILi8EEENSU_INS5_IJNSA_ILi8EEESI_EEENS5_IJSI_SC_EEEEEEEvNS4_8identityES12_S1C_vS1D_EENS_8epilogue10collective6detail29Sm90TmaWarpSpecializedAdapterINS1G_15DefaultEpilogueISK_SL_SL_NS1F_6thread17LinearCombinationISK_Li1EffLNS1K_9ScaleType4KindE0ELNS_15FloatRoundStyleE2ESK_EENS1_15EpilogueDefaultEEEEEvvEEEEvNT_6ParamsE --------------------------
	.section	.nv.shared._ZN7cutlass13device_kernelINS_4gemm6kernel13GemmUniversalIN4cute5tupleIJiiiiEEENS1_10collective13CollectiveMmaINS1_37MainloopSm90TmaGmmaWarpSpecializedFP8ILi5ENS5_IJNS4_1CILi2EEESB_NSA_ILi1EEEEEENS1_32KernelTmaWarpSpecializedPingpongEEENS5_IJNSA_ILi64EEENSA_ILi128EEENSA_ILi32EEEEEENS_12float_e5m2_tENS5_IJlSC_lEEESK_SL_NS4_8TiledMMAINS4_8MMA_AtomIJNS4_4SM904GMMA31MMA_64x128x32_F32E5M2E5M2_SS_TNILNSP_7ScaleInE1ELSR_1EEEEEENS4_6LayoutINS5_IJSC_SC_SC_EEENS5_IJNSA_ILi0EEESW_SW_EEEEENS5_IJNS4_10UnderscoreESZ_SZ_EEEEENS4_23SM90_TMA_LOAD_MULTICASTENS4_14ComposedLayoutINS4_7SwizzleILi1ELi4ELi3EEENS4_18smem_ptr_flag_bitsILi8EEENSU_INS5_IJNSA_ILi8EEESI_EEENS5_IJSI_SC_EEEEEEEvNS4_8identityES12_S1C_vS1D_EENS_8epilogue10collective6detail29Sm90TmaWarpSpecializedAdapterINS1G_15DefaultEpilogueISK_SL_SL_NS1F_6thread17LinearCombinationISK_Li1EffLNS1K_9ScaleType4KindE0ELNS_15FloatRoundStyleE2ESK_EENS1_15EpilogueDefaultEEEEEvvEEEEvNT_6ParamsE,"aw",@nobits
	.sectionflags	@""
	.align	16
	.zero		1024


//--------------------- .nv.shared.reserved.0     --------------------------
	.section	.nv.shared.reserved.0,"aw",@nobits
	.weak		__nv_reservedSMEM_offset_0_alias
	.size		__nv_reservedSMEM_offset_0_alias, 0, 0
	.other		__nv_reservedSMEM_offset_0_alias,@"STO_CUDA_RESERVED_SHARED STV_DEFAULT"
__nv_reservedSMEM_offset_0_alias:
	.zero		0


//--------------------- .nv.global                --------------------------
	.section	.nv.global,"aw",@nobits
.nv.global:
	.type		_ZN39_INTERNAL_edeb6174_4_k_cu_3f54388d_55594cute1_E,@object
	.size		_ZN39_INTERNAL_edeb6174_4_k_cu_3f54388d_55594cute1_E,(_ZN39_INTERNAL_edeb6174_4_k_cu_3f54388d_55594cuda3std3__45__cpo6cbeginE - _ZN39_INTERNAL_edeb6174_4_k_cu_3f54388d_55594cute1_E)
_ZN39_INTERNAL_edeb6174_4_k_cu_3f54388d_55594cute1_E:
	.zero		1
	.type		_ZN39_INTERNAL_edeb6174_4_k_cu_3f54388d_55594cuda3std3__45__cpo6cbeginE,@object
	.size		_ZN39_INTERNAL_edeb6174_4_k_cu_3f54388d_55594cuda3std3__45__cpo6cbeginE,(_ZN39_INTERNAL_edeb6174_4_k_cu_3f54388d_55594cuda3std3__48in_placeE - _ZN39_INTERNAL_edeb6174_4_k_cu_3f54388d_55594cuda3std3__45__cpo6cbeginE)
_ZN39_INTERNAL_edeb6174_4_k_cu_3f54388d_55594cuda3std3__45__cpo6cbeginE:
	.zero		1
	.type		_ZN39_INTERNAL_edeb6174_4_k_cu_3f54388d_55594cuda3std3__48in_placeE,@object
	.size		_ZN39_INTERNAL_edeb6174_4_k_cu_3f54388d_55594cuda3std3__48in_placeE,(_ZN39_INTERNAL_edeb6174_4_k_cu_3f54388d_55594cuda3std6ranges3__45__cpo9iter_moveE - _ZN39_INTERNAL_edeb6174_4_k_cu_3f54388d_55594cuda3std3__48in_placeE)
_ZN39_INTERNAL_edeb6174_4_k_cu_3f54388d_55594cuda3std3__48in_placeE:
	.zero		1
	.type		_ZN39_INTERNAL_edeb6174_4_k_cu_3f54388d_55594cuda3std6ranges3__45__cpo9iter_moveE,@object
	.size		_ZN39_INTERNAL_edeb6174_4_k_cu_3f54388d_55594cuda3std6ranges3__45__cpo9iter_moveE,(_ZN39_INTERNAL_edeb6174_4_k_cu_3f54388d_55594cuda3std3__45__cpo5beginE - _ZN39_INTERNAL_edeb6174_4_k_cu_3f54388d_55594cuda3std6ranges3__45__cpo9iter_moveE)
_ZN39_INTERNAL_edeb6174_4_k_cu_3f54388d_55594cuda3std6ranges3__45__cpo9iter_moveE:
	.zero		1
	.type		_ZN39_INTERNAL_edeb6174_4_k_cu_3f54388d_55594cuda3std3__45__cpo5beginE,@object
	.size		_ZN39_INTERNAL_edeb6174_4_k_cu_3f54388d_55594cuda3std3__45__cpo5beginE,(_ZN39_INTERNAL_edeb6174_4_k_cu_3f54388d_55594cuda3std3__441_GLOBAL__N__edeb6174_4_k_cu_3f54388d_55596ignoreE - _ZN39_INTERNAL_edeb6174_4_k_cu_3f54388d_55594cuda3std3__45__cpo5beginE)
_ZN39_INTERNAL_edeb6174_4_k_cu_3f54388d_55594cuda3std3__45__cpo5beginE:
	.zero		1
	.type		_ZN39_INTERNAL_edeb6174_4_k_cu_3f54388d_55594cuda3std3__441_GLOBAL__N__edeb6174_4_k_cu_3f54388d_55596ignoreE,@object
	.size		_ZN39_INTERNAL_edeb6174_4_k_cu_3f54388d_55594cuda3std3__441_GLOBAL__N__edeb6174_4_k_cu_3f54388d_55596ignoreE,(_ZN39_INTERNAL_edeb6174_4_k_cu_3f54388d_55594cute7productE - _ZN39_INTERNAL_edeb6174_4_k_cu_3f54388d_55594cuda3std3__441_GLOBAL__N__edeb6174_4_k_cu_3f54388d_55596ignoreE)
_ZN39_INTERNAL_edeb6174_4_k_cu_3f54388d_55594cuda3std3__441_GLOBAL__N__edeb6174_4_k_cu_3f54388d_55596ignoreE:
	.zero		1
	.type		_ZN39_INTERNAL_edeb6174_4_k_cu_3f54388d_55594cute7productE,@object
	.size		_ZN39_INTERNAL_edeb6174_4_k_cu_3f54388d_55594cute7productE,(_ZN39_INTERNAL_edeb6174_4_k_cu_3f54388d_55594cuda3std3__45__cpo3endE - _ZN39_INTERNAL_edeb6174_4_k_cu_3f54388d_55594cute7productE)
_ZN39_INTERNAL_edeb6174_4_k_cu_3f54388d_55594cute7productE:
	.zero		1
	.type		_ZN39_INTERNAL_edeb6174_4_k_cu_3f54388d_55594cuda3std3__45__cpo3endE,@object
	.size		_ZN39_INTERNAL_edeb6174_4_k_cu_3f54388d_55594cuda3std3__45__cpo3endE,(_ZN39_INTERNAL_edeb6174_4_k_cu_3f54388d_55594cuda3std3__419piecewise_constructE - _ZN39_INTERNAL_edeb6174_4_k_cu_3f54388d_55594cuda3std3__45__cpo3endE)
_ZN39_INTERNAL_edeb6174_4_k_cu_3f54388d_55594cuda3std3__45__cpo3endE:
	.zero		1
	.type		_ZN39_INTERNAL_edeb6174_4_k_cu_3f54388d_55594cuda3std3__419piecewise_constructE,@object
	.size		_ZN39_INTERNAL_edeb6174_4_k_cu_3f54388d_55594cuda3std3__419piecewise_constructE,(_ZN39_INTERNAL_edeb6174_4_k_cu_3f54388d_55594cuda3std3__45__cpo4cendE - _ZN39_INTERNAL_edeb6174_4_k_cu_3f54388d_55594cuda3std3__419piecewise_constructE)
_ZN39_INTERNAL_edeb6174_4_k_cu_3f54388d_55594cuda3std3__419piecewise_constructE:
	.zero		1
	.type		_ZN39_INTERNAL_edeb6174_4_k_cu_3f54388d_55594cuda3std3__45__cpo4cendE,@object
	.size		_ZN39_INTERNAL_edeb6174_4_k_cu_3f54388d_55594cuda3std3__45__cpo4cendE,(_ZN39_INTERNAL_edeb6174_4_k_cu_3f54388d_55594cuda3std6ranges3__45__cpo4swapE - _ZN39_INTERNAL_edeb6174_4_k_cu_3f54388d_55594cuda3std3__45__cpo4cendE)
_ZN39_INTERNAL_edeb6174_4_k_cu_3f54388d_55594cuda3std3__45__cpo4cendE:
	.zero		1
	.type		_ZN39_INTERNAL_edeb6174_4_k_cu_3f54388d_55594cuda3std6ranges3__45__cpo4swapE,@object
	.size		_ZN39_INTERNAL_edeb6174_4_k_cu_3f54388d_55594cuda3std6ranges3__45__cpo4swapE,(.L_7 - _ZN39_INTERNAL_edeb6174_4_k_cu_3f54388d_55594cuda3std6ranges3__45__cpo4swapE)
_ZN39_INTERNAL_edeb6174_4_k_cu_3f54388d_55594cuda3std6ranges3__45__cpo4swapE:
	.zero		1
.L_7:


//--------------------- .nv.constant0._ZN7cutlass13device_kernelINS_4gemm6kernel13GemmUniversalIN4cute5tupleIJiiiiEEENS1_10collective13CollectiveMmaINS1_37MainloopSm90TmaGmmaWarpSpecializedFP8ILi5ENS5_IJNS4_1CILi2EEESB_NSA_ILi1EEEEEENS1_32KernelTmaWarpSpecializedPingpongEEENS5_IJNSA_ILi64EEENSA_ILi128EEENSA_ILi32EEEEEENS_12float_e5m2_tENS5_IJlSC_lEEESK_SL_NS4_8TiledMMAINS4_8MMA_AtomIJNS4_4SM904GMMA31MMA_64x128x32_F32E5M2E5M2_SS_TNILNSP_7ScaleInE1ELSR_1EEEEEENS4_6LayoutINS5_IJSC_SC_SC_EEENS5_IJNSA_ILi0EEESW_SW_EEEEENS5_IJNS4_10UnderscoreESZ_SZ_EEEEENS4_23SM90_TMA_LOAD_MULTICASTENS4_14ComposedLayoutINS4_7SwizzleILi1ELi4ELi3EEENS4_18smem_ptr_flag_bitsILi8EEENSU_INS5_IJNSA_ILi8EEESI_EEENS5_IJSI_SC_EEEEEEEvNS4_8identityES12_S1C_vS1D_EENS_8epilogue10collective6detail29Sm90TmaWarpSpecializedAdapterINS1G_15DefaultEpilogueISK_SL_SL_NS1F_6thread17LinearCombinationISK_Li1EffLNS1K_9ScaleType4KindE0ELNS_15FloatRoundStyleE2ESK_EENS1_15EpilogueDefaultEEEEEvvEEEEvNT_6ParamsE --------------------------
	.section	.nv.constant0._ZN7cutlass13device_kernelINS_4gemm6kernel13GemmUniversalIN4cute5tupleIJiiiiEEENS1_10collective13CollectiveMmaINS1_37MainloopSm90TmaGmmaWarpSpecializedFP8ILi5ENS5_IJNS4_1CILi2EEESB_NSA_ILi1EEEEEENS1_32KernelTmaWarpSpecializedPingpongEEENS5_IJNSA_ILi64EEENSA_ILi128EEENSA_ILi32EEEEEENS_12float_e5m2_tENS5_IJlSC_lEEESK_SL_NS4_8TiledMMAINS4_8MMA_AtomIJNS4_4SM904GMMA31MMA_64x128x32_F32E5M2E5M2_SS_TNILNSP_7ScaleInE1ELSR_1EEEEEENS4_6LayoutINS5_IJSC_SC_SC_EEENS5_IJNSA_ILi0EEESW_SW_EEEEENS5_IJNS4_10UnderscoreESZ_SZ_EEEEENS4_23SM90_TMA_LOAD_MULTICASTENS4_14ComposedLayoutINS4_7SwizzleILi1ELi4ELi3EEENS4_18smem_ptr_flag_bitsILi8EEENSU_INS5_IJNSA_ILi8EEESI_EEENS5_IJSI_SC_EEEEEEEvNS4_8identityES12_S1C_vS1D_EENS_8epilogue10collective6detail29Sm90TmaWarpSpecializedAdapterINS1G_15DefaultEpilogueISK_SL_SL_NS1F_6thread17LinearCombinationISK_Li1EffLNS1K_9ScaleType4KindE0ELNS_15FloatRoundStyleE2ESK_EENS1_15EpilogueDefaultEEEEEvvEEEEvNT_6ParamsE,"a",@progbits
	.sectionflags	@""
	.align	4
.nv.constant0._ZN7cutlass13device_kernelINS_4gemm6kernel13GemmUniversalIN4cute5tupleIJiiiiEEENS1_10collective13CollectiveMmaINS1_37MainloopSm90TmaGmmaWarpSpecializedFP8ILi5ENS5_IJNS4_1CILi2EEESB_NSA_ILi1EEEEEENS1_32KernelTmaWarpSpecializedPingpongEEENS5_IJNSA_ILi64EEENSA_ILi128EEENSA_ILi32EEEEEENS_12float_e5m2_tENS5_IJlSC_lEEESK_SL_NS4_8TiledMMAINS4_8MMA_AtomIJNS4_4SM904GMMA31MMA_64x128x32_F32E5M2E5M2_SS_TNILNSP_7ScaleInE1ELSR_1EEEEEENS4_6LayoutINS5_IJSC_SC_SC_EEENS5_IJNSA_ILi0EEESW_SW_EEEEENS5_IJNS4_10UnderscoreESZ_SZ_EEEEENS4_23SM90_TMA_LOAD_MULTICASTENS4_14ComposedLayoutINS4_7SwizzleILi1ELi4ELi3EEENS4_18smem_ptr_flag_bitsILi8EEENSU_INS5_IJNSA_ILi8EEESI_EEENS5_IJSI_SC_EEEEEEEvNS4_8identityES12_S1C_vS1D_EENS_8epilogue10collective6detail29Sm90TmaWarpSpecializedAdapterINS1G_15DefaultEpilogueISK_SL_SL_NS1F_6thread17LinearCombinationISK_Li1EffLNS1K_9ScaleType4KindE0ELNS_15FloatRoundStyleE2ESK_EENS1_15EpilogueDefaultEEEEEvvEEEEvNT_6ParamsE:
	.zero		1664


//--------------------- SYMBOLS --------------------------

	.type		.nv.reservedSmem.offset0,@object
	.size		.nv.reservedSmem.offset0,0x4
